//
// Generated by NVIDIA NVVM Compiler
//
// Compiler Build ID: CL-36424714
// Cuda compilation tools, release 13.0, V13.0.88
// Based on NVVM 20.0.0
//

.version 9.0
.target sm_100
.address_size 64

	// .globl	calculateRadius
// points has been demoted

.visible .entry calculateRadius(
	.param .u64 .ptr .align 1 calculateRadius_param_0,
	.param .u32 calculateRadius_param_1,
	.param .u64 .ptr .align 1 calculateRadius_param_2
)
{
	.reg .pred 	%p<65>;
	.reg .b32 	%r<21>;
	.reg .b64 	%rd<96>;
	.reg .b64 	%fd<223>;
	// demoted variable
	.shared .align 8 .b8 points[16384];
	ld.param.u64 	%rd34, [calculateRadius_param_0];
	ld.param.u32 	%r3, [calculateRadius_param_1];
	ld.param.u64 	%rd33, [calculateRadius_param_2];
	cvta.to.global.u64 	%rd1, %rd34;
	mov.u32 	%r1, %ctaid.x;
	cvt.s64.s32 	%rd2, %r3;
	setp.gt.u32 	%p1, %r1, %r3;
	@%p1 bra 	$L__BB0_77;
	mov.u32 	%r4, %tid.x;
	cvt.u64.u32 	%rd89, %r1;
	mov.u32 	%r5, %nctaid.x;
	cvta.to.global.u64 	%rd35, %rd33;
	cvt.u64.u32 	%rd4, %r4;
	shl.b32 	%r6, %r4, 4;
	mov.u32 	%r7, points;
	add.s32 	%r2, %r7, %r6;
	mul.wide.u32 	%rd36, %r1, 16;
	add.s64 	%rd5, %rd35, %rd36;
	cvt.u64.u32 	%rd6, %r5;
	not.b64 	%rd37, %rd4;
	add.s64 	%rd7, %rd37, %rd2;
	shr.u64 	%rd38, %rd7, 10;
	add.s64 	%rd39, %rd38, 1;
	and.b64  	%rd8, %rd39, 7;
	and.b64  	%rd9, %rd39, 36028797018963960;
	and.b64  	%rd10, %rd39, 3;
	and.b64  	%rd11, %rd7, 1024;
	shl.b64 	%rd40, %rd4, 32;
	or.b64  	%rd12, %rd40, 30786325577728;
	cvt.u32.u64 	%r8, %rd4;
$L__BB0_2:
	setp.ge.u32 	%p2, %r8, %r3;
	mov.f64 	%fd202, 0d0000000000000000;
	@%p2 bra 	$L__BB0_43;
	setp.lt.u64 	%p3, %rd7, 7168;
	shl.b64 	%rd41, %rd89, 32;
	shr.s64 	%rd42, %rd41, 28;
	add.s64 	%rd14, %rd1, %rd42;
	mov.f64 	%fd202, 0d0000000000000000;
	mov.u64 	%rd93, %rd4;
	@%p3 bra 	$L__BB0_22;
	neg.s64 	%rd15, %rd89;
	mov.f64 	%fd202, 0d0000000000000000;
	mov.u64 	%rd90, %rd9;
	mov.u64 	%rd91, %rd12;
	mov.u64 	%rd93, %rd4;
$L__BB0_5:
	.pragma "nounroll";
	add.s64 	%rd19, %rd15, %rd93;
	setp.eq.s64 	%p4, %rd19, 0;
	@%p4 bra 	$L__BB0_7;
	add.s64 	%rd43, %rd91, -30786325577728;
	shr.s64 	%rd44, %rd43, 28;
	add.s64 	%rd45, %rd1, %rd44;
	ld.global.f64 	%fd53, [%rd14];
	ld.global.f64 	%fd54, [%rd45];
	sub.f64 	%fd55, %fd53, %fd54;
	ld.global.f64 	%fd56, [%rd14+8];
	ld.global.f64 	%fd57, [%rd45+8];
	sub.f64 	%fd58, %fd56, %fd57;
	mul.f64 	%fd59, %fd58, %fd58;
	fma.rn.f64 	%fd60, %fd55, %fd55, %fd59;
	sqrt.rn.f64 	%fd61, %fd60;
	setp.lt.f64 	%p5, %fd202, %fd61;
	selp.f64 	%fd202, %fd61, %fd202, %p5;
$L__BB0_7:
	setp.eq.s64 	%p6, %rd19, -1024;
	@%p6 bra 	$L__BB0_9;
	add.s64 	%rd46, %rd91, -26388279066624;
	shr.s64 	%rd47, %rd46, 28;
	add.s64 	%rd48, %rd1, %rd47;
	ld.global.f64 	%fd62, [%rd14];
	ld.global.f64 	%fd63, [%rd48];
	sub.f64 	%fd64, %fd62, %fd63;
	ld.global.f64 	%fd65, [%rd14+8];
	ld.global.f64 	%fd66, [%rd48+8];
	sub.f64 	%fd67, %fd65, %fd66;
	mul.f64 	%fd68, %fd67, %fd67;
	fma.rn.f64 	%fd69, %fd64, %fd64, %fd68;
	sqrt.rn.f64 	%fd70, %fd69;
	setp.lt.f64 	%p7, %fd202, %fd70;
	selp.f64 	%fd202, %fd70, %fd202, %p7;
$L__BB0_9:
	setp.eq.s64 	%p8, %rd19, -2048;
	@%p8 bra 	$L__BB0_11;
	add.s64 	%rd49, %rd91, -21990232555520;
	shr.s64 	%rd50, %rd49, 28;
	add.s64 	%rd51, %rd1, %rd50;
	ld.global.f64 	%fd71, [%rd14];
	ld.global.f64 	%fd72, [%rd51];
	sub.f64 	%fd73, %fd71, %fd72;
	ld.global.f64 	%fd74, [%rd14+8];
	ld.global.f64 	%fd75, [%rd51+8];
	sub.f64 	%fd76, %fd74, %fd75;
	mul.f64 	%fd77, %fd76, %fd76;
	fma.rn.f64 	%fd78, %fd73, %fd73, %fd77;
	sqrt.rn.f64 	%fd79, %fd78;
	setp.lt.f64 	%p9, %fd202, %fd79;
	selp.f64 	%fd202, %fd79, %fd202, %p9;
$L__BB0_11:
	setp.eq.s64 	%p10, %rd19, -3072;
	@%p10 bra 	$L__BB0_13;
	add.s64 	%rd52, %rd91, -17592186044416;
	shr.s64 	%rd53, %rd52, 28;
	add.s64 	%rd54, %rd1, %rd53;
	ld.global.f64 	%fd80, [%rd14];
	ld.global.f64 	%fd81, [%rd54];
	sub.f64 	%fd82, %fd80, %fd81;
	ld.global.f64 	%fd83, [%rd14+8];
	ld.global.f64 	%fd84, [%rd54+8];
	sub.f64 	%fd85, %fd83, %fd84;
	mul.f64 	%fd86, %fd85, %fd85;
	fma.rn.f64 	%fd87, %fd82, %fd82, %fd86;
	sqrt.rn.f64 	%fd88, %fd87;
	setp.lt.f64 	%p11, %fd202, %fd88;
	selp.f64 	%fd202, %fd88, %fd202, %p11;
$L__BB0_13:
	setp.eq.s64 	%p12, %rd19, -4096;
	@%p12 bra 	$L__BB0_15;
	add.s64 	%rd55, %rd91, -13194139533312;
	shr.s64 	%rd56, %rd55, 28;
	add.s64 	%rd57, %rd1, %rd56;
	ld.global.f64 	%fd89, [%rd14];
	ld.global.f64 	%fd90, [%rd57];
	sub.f64 	%fd91, %fd89, %fd90;
	ld.global.f64 	%fd92, [%rd14+8];
	ld.global.f64 	%fd93, [%rd57+8];
	sub.f64 	%fd94, %fd92, %fd93;
	mul.f64 	%fd95, %fd94, %fd94;
	fma.rn.f64 	%fd96, %fd91, %fd91, %fd95;
	sqrt.rn.f64 	%fd97, %fd96;
	setp.lt.f64 	%p13, %fd202, %fd97;
	selp.f64 	%fd202, %fd97, %fd202, %p13;
$L__BB0_15:
	setp.eq.s64 	%p14, %rd19, -5120;
	@%p14 bra 	$L__BB0_17;
	add.s64 	%rd58, %rd91, -8796093022208;
	shr.s64 	%rd59, %rd58, 28;
	add.s64 	%rd60, %rd1, %rd59;
	ld.global.f64 	%fd98, [%rd14];
	ld.global.f64 	%fd99, [%rd60];
	sub.f64 	%fd100, %fd98, %fd99;
	ld.global.f64 	%fd101, [%rd14+8];
	ld.global.f64 	%fd102, [%rd60+8];
	sub.f64 	%fd103, %fd101, %fd102;
	mul.f64 	%fd104, %fd103, %fd103;
	fma.rn.f64 	%fd105, %fd100, %fd100, %fd104;
	sqrt.rn.f64 	%fd106, %fd105;
	setp.lt.f64 	%p15, %fd202, %fd106;
	selp.f64 	%fd202, %fd106, %fd202, %p15;
$L__BB0_17:
	setp.eq.s64 	%p16, %rd19, -6144;
	@%p16 bra 	$L__BB0_19;
	add.s64 	%rd61, %rd91, -4398046511104;
	shr.s64 	%rd62, %rd61, 28;
	add.s64 	%rd63, %rd1, %rd62;
	ld.global.f64 	%fd107, [%rd14];
	ld.global.f64 	%fd108, [%rd63];
	sub.f64 	%fd109, %fd107, %fd108;
	ld.global.f64 	%fd110, [%rd14+8];
	ld.global.f64 	%fd111, [%rd63+8];
	sub.f64 	%fd112, %fd110, %fd111;
	mul.f64 	%fd113, %fd112, %fd112;
	fma.rn.f64 	%fd114, %fd109, %fd109, %fd113;
	sqrt.rn.f64 	%fd115, %fd114;
	setp.lt.f64 	%p17, %fd202, %fd115;
	selp.f64 	%fd202, %fd115, %fd202, %p17;
$L__BB0_19:
	setp.eq.s64 	%p18, %rd19, -7168;
	@%p18 bra 	$L__BB0_21;
	shr.s64 	%rd64, %rd91, 28;
	add.s64 	%rd65, %rd1, %rd64;
	ld.global.f64 	%fd116, [%rd14];
	ld.global.f64 	%fd117, [%rd65];
	sub.f64 	%fd118, %fd116, %fd117;
	ld.global.f64 	%fd119, [%rd14+8];
	ld.global.f64 	%fd120, [%rd65+8];
	sub.f64 	%fd121, %fd119, %fd120;
	mul.f64 	%fd122, %fd121, %fd121;
	fma.rn.f64 	%fd123, %fd118, %fd118, %fd122;
	sqrt.rn.f64 	%fd124, %fd123;
	setp.lt.f64 	%p19, %fd202, %fd124;
	selp.f64 	%fd202, %fd124, %fd202, %p19;
$L__BB0_21:
	add.s64 	%rd93, %rd93, 8192;
	add.s64 	%rd91, %rd91, 35184372088832;
	add.s64 	%rd90, %rd90, -8;
	setp.ne.s64 	%p20, %rd90, 0;
	@%p20 bra 	$L__BB0_5;
$L__BB0_22:
	setp.eq.s64 	%p21, %rd8, 0;
	@%p21 bra 	$L__BB0_43;
	add.s64 	%rd66, %rd8, -1;
	setp.lt.u64 	%p22, %rd66, 3;
	@%p22 bra 	$L__BB0_33;
	setp.eq.s64 	%p23, %rd93, %rd89;
	@%p23 bra 	$L__BB0_26;
	shl.b64 	%rd67, %rd93, 32;
	shr.s64 	%rd68, %rd67, 28;
	add.s64 	%rd69, %rd1, %rd68;
	ld.global.f64 	%fd126, [%rd14];
	ld.global.f64 	%fd127, [%rd69];
	sub.f64 	%fd128, %fd126, %fd127;
	ld.global.f64 	%fd129, [%rd14+8];
	ld.global.f64 	%fd130, [%rd69+8];
	sub.f64 	%fd131, %fd129, %fd130;
	mul.f64 	%fd132, %fd131, %fd131;
	fma.rn.f64 	%fd133, %fd128, %fd128, %fd132;
	sqrt.rn.f64 	%fd134, %fd133;
	setp.lt.f64 	%p24, %fd202, %fd134;
	selp.f64 	%fd202, %fd134, %fd202, %p24;
$L__BB0_26:
	add.s64 	%rd24, %rd93, 1024;
	setp.eq.s64 	%p25, %rd24, %rd89;
	@%p25 bra 	$L__BB0_28;
	shl.b64 	%rd70, %rd24, 32;
	shr.s64 	%rd71, %rd70, 28;
	add.s64 	%rd72, %rd1, %rd71;
	ld.global.f64 	%fd135, [%rd14];
	ld.global.f64 	%fd136, [%rd72];
	sub.f64 	%fd137, %fd135, %fd136;
	ld.global.f64 	%fd138, [%rd14+8];
	ld.global.f64 	%fd139, [%rd72+8];
	sub.f64 	%fd140, %fd138, %fd139;
	mul.f64 	%fd141, %fd140, %fd140;
	fma.rn.f64 	%fd142, %fd137, %fd137, %fd141;
	sqrt.rn.f64 	%fd143, %fd142;
	setp.lt.f64 	%p26, %fd202, %fd143;
	selp.f64 	%fd202, %fd143, %fd202, %p26;
$L__BB0_28:
	add.s64 	%rd25, %rd93, 2048;
	setp.eq.s64 	%p27, %rd25, %rd89;
	@%p27 bra 	$L__BB0_30;
	shl.b64 	%rd73, %rd25, 32;
	shr.s64 	%rd74, %rd73, 28;
	add.s64 	%rd75, %rd1, %rd74;
	ld.global.f64 	%fd144, [%rd14];
	ld.global.f64 	%fd145, [%rd75];
	sub.f64 	%fd146, %fd144, %fd145;
	ld.global.f64 	%fd147, [%rd14+8];
	ld.global.f64 	%fd148, [%rd75+8];
	sub.f64 	%fd149, %fd147, %fd148;
	mul.f64 	%fd150, %fd149, %fd149;
	fma.rn.f64 	%fd151, %fd146, %fd146, %fd150;
	sqrt.rn.f64 	%fd152, %fd151;
	setp.lt.f64 	%p28, %fd202, %fd152;
	selp.f64 	%fd202, %fd152, %fd202, %p28;
$L__BB0_30:
	add.s64 	%rd26, %rd93, 3072;
	setp.eq.s64 	%p29, %rd26, %rd89;
	@%p29 bra 	$L__BB0_32;
	shl.b64 	%rd76, %rd26, 32;
	shr.s64 	%rd77, %rd76, 28;
	add.s64 	%rd78, %rd1, %rd77;
	ld.global.f64 	%fd153, [%rd14];
	ld.global.f64 	%fd154, [%rd78];
	sub.f64 	%fd155, %fd153, %fd154;
	ld.global.f64 	%fd156, [%rd14+8];
	ld.global.f64 	%fd157, [%rd78+8];
	sub.f64 	%fd158, %fd156, %fd157;
	mul.f64 	%fd159, %fd158, %fd158;
	fma.rn.f64 	%fd160, %fd155, %fd155, %fd159;
	sqrt.rn.f64 	%fd161, %fd160;
	setp.lt.f64 	%p30, %fd202, %fd161;
	selp.f64 	%fd202, %fd161, %fd202, %p30;
$L__BB0_32:
	add.s64 	%rd93, %rd93, 4096;
$L__BB0_33:
	setp.eq.s64 	%p31, %rd10, 0;
	@%p31 bra 	$L__BB0_43;
	and.b64  	%rd79, %rd7, 3072;
	setp.eq.s64 	%p32, %rd79, 0;
	@%p32 bra 	$L__BB0_40;
	setp.eq.s64 	%p33, %rd93, %rd89;
	@%p33 bra 	$L__BB0_37;
	shl.b64 	%rd80, %rd93, 32;
	shr.s64 	%rd81, %rd80, 28;
	add.s64 	%rd82, %rd1, %rd81;
	ld.global.f64 	%fd163, [%rd14];
	ld.global.f64 	%fd164, [%rd82];
	sub.f64 	%fd165, %fd163, %fd164;
	ld.global.f64 	%fd166, [%rd14+8];
	ld.global.f64 	%fd167, [%rd82+8];
	sub.f64 	%fd168, %fd166, %fd167;
	mul.f64 	%fd169, %fd168, %fd168;
	fma.rn.f64 	%fd170, %fd165, %fd165, %fd169;
	sqrt.rn.f64 	%fd171, %fd170;
	setp.lt.f64 	%p34, %fd202, %fd171;
	selp.f64 	%fd202, %fd171, %fd202, %p34;
$L__BB0_37:
	add.s64 	%rd29, %rd93, 1024;
	setp.eq.s64 	%p35, %rd29, %rd89;
	@%p35 bra 	$L__BB0_39;
	shl.b64 	%rd83, %rd29, 32;
	shr.s64 	%rd84, %rd83, 28;
	add.s64 	%rd85, %rd1, %rd84;
	ld.global.f64 	%fd172, [%rd14];
	ld.global.f64 	%fd173, [%rd85];
	sub.f64 	%fd174, %fd172, %fd173;
	ld.global.f64 	%fd175, [%rd14+8];
	ld.global.f64 	%fd176, [%rd85+8];
	sub.f64 	%fd177, %fd175, %fd176;
	mul.f64 	%fd178, %fd177, %fd177;
	fma.rn.f64 	%fd179, %fd174, %fd174, %fd178;
	sqrt.rn.f64 	%fd180, %fd179;
	setp.lt.f64 	%p36, %fd202, %fd180;
	selp.f64 	%fd202, %fd180, %fd202, %p36;
$L__BB0_39:
	add.s64 	%rd93, %rd93, 2048;
$L__BB0_40:
	setp.ne.s64 	%p37, %rd11, 0;
	@%p37 bra 	$L__BB0_43;
	setp.eq.s64 	%p38, %rd93, %rd89;
	@%p38 bra 	$L__BB0_43;
	shl.b64 	%rd86, %rd93, 32;
	shr.s64 	%rd87, %rd86, 28;
	add.s64 	%rd88, %rd1, %rd87;
	ld.global.f64 	%fd181, [%rd14];
	ld.global.f64 	%fd182, [%rd88];
	sub.f64 	%fd183, %fd181, %fd182;
	ld.global.f64 	%fd184, [%rd14+8];
	ld.global.f64 	%fd185, [%rd88+8];
	sub.f64 	%fd186, %fd184, %fd185;
	mul.f64 	%fd187, %fd186, %fd186;
	fma.rn.f64 	%fd188, %fd183, %fd183, %fd187;
	sqrt.rn.f64 	%fd189, %fd188;
	setp.lt.f64 	%p39, %fd202, %fd189;
	selp.f64 	%fd202, %fd189, %fd202, %p39;
$L__BB0_43:
	setp.gt.u32 	%p40, %r8, 511;
	st.shared.f64 	[%r2], %fd202;
	st.shared.u32 	[%r2+8], %rd89;
	bar.sync 	0;
	@%p40 bra 	$L__BB0_46;
	ld.shared.f64 	%fd190, [%r2];
	ld.shared.f64 	%fd38, [%r2+8192];
	setp.geu.f64 	%p41, %fd190, %fd38;
	@%p41 bra 	$L__BB0_46;
	st.shared.f64 	[%r2], %fd38;
$L__BB0_46:
	setp.gt.u32 	%p42, %r8, 255;
	bar.sync 	0;
	@%p42 bra 	$L__BB0_49;
	ld.shared.f64 	%fd191, [%r2];
	ld.shared.f64 	%fd39, [%r2+4096];
	setp.geu.f64 	%p43, %fd191, %fd39;
	@%p43 bra 	$L__BB0_49;
	st.shared.f64 	[%r2], %fd39;
$L__BB0_49:
	setp.gt.u32 	%p44, %r8, 127;
	bar.sync 	0;
	@%p44 bra 	$L__BB0_52;
	ld.shared.f64 	%fd192, [%r2];
	ld.shared.f64 	%fd40, [%r2+2048];
	setp.geu.f64 	%p45, %fd192, %fd40;
	@%p45 bra 	$L__BB0_52;
	st.shared.f64 	[%r2], %fd40;
$L__BB0_52:
	setp.gt.u32 	%p46, %r8, 63;
	bar.sync 	0;
	@%p46 bra 	$L__BB0_55;
	ld.shared.f64 	%fd193, [%r2];
	ld.shared.f64 	%fd41, [%r2+1024];
	setp.geu.f64 	%p47, %fd193, %fd41;
	@%p47 bra 	$L__BB0_55;
	st.shared.f64 	[%r2], %fd41;
$L__BB0_55:
	setp.gt.u32 	%p48, %r8, 31;
	bar.sync 	0;
	@%p48 bra 	$L__BB0_58;
	ld.shared.f64 	%fd194, [%r2];
	ld.shared.f64 	%fd42, [%r2+512];
	setp.geu.f64 	%p49, %fd194, %fd42;
	@%p49 bra 	$L__BB0_58;
	st.shared.f64 	[%r2], %fd42;
$L__BB0_58:
	setp.gt.u32 	%p50, %r8, 15;
	bar.sync 	0;
	@%p50 bra 	$L__BB0_61;
	ld.shared.f64 	%fd195, [%r2];
	ld.shared.f64 	%fd43, [%r2+256];
	setp.geu.f64 	%p51, %fd195, %fd43;
	@%p51 bra 	$L__BB0_61;
	st.shared.f64 	[%r2], %fd43;
$L__BB0_61:
	setp.gt.u32 	%p52, %r8, 7;
	bar.sync 	0;
	@%p52 bra 	$L__BB0_64;
	ld.shared.f64 	%fd196, [%r2];
	ld.shared.f64 	%fd44, [%r2+128];
	setp.geu.f64 	%p53, %fd196, %fd44;
	@%p53 bra 	$L__BB0_64;
	st.shared.f64 	[%r2], %fd44;
$L__BB0_64:
	setp.gt.u32 	%p54, %r8, 3;
	bar.sync 	0;
	@%p54 bra 	$L__BB0_67;
	ld.shared.f64 	%fd197, [%r2];
	ld.shared.f64 	%fd45, [%r2+64];
	setp.geu.f64 	%p55, %fd197, %fd45;
	@%p55 bra 	$L__BB0_67;
	st.shared.f64 	[%r2], %fd45;
$L__BB0_67:
	setp.gt.u32 	%p56, %r8, 1;
	bar.sync 	0;
	@%p56 bra 	$L__BB0_70;
	ld.shared.f64 	%fd198, [%r2];
	ld.shared.f64 	%fd46, [%r2+32];
	setp.geu.f64 	%p57, %fd198, %fd46;
	@%p57 bra 	$L__BB0_70;
	st.shared.f64 	[%r2], %fd46;
$L__BB0_70:
	setp.ne.s32 	%p58, %r8, 0;
	bar.sync 	0;
	@%p58 bra 	$L__BB0_73;
	ld.shared.f64 	%fd199, [%r2];
	ld.shared.f64 	%fd47, [points+16];
	setp.geu.f64 	%p59, %fd199, %fd47;
	@%p59 bra 	$L__BB0_73;
	st.shared.f64 	[%r2], %fd47;
$L__BB0_73:
	setp.ne.s32 	%p60, %r8, 0;
	bar.sync 	0;
	@%p60 bra 	$L__BB0_76;
	ld.global.f64 	%fd200, [%rd5];
	ld.shared.f64 	%fd48, [points];
	setp.leu.f64 	%p61, %fd200, %fd48;
	setp.neu.f64 	%p62, %fd200, 0dBFF0000000000000;
	and.pred  	%p63, %p61, %p62;
	@%p63 bra 	$L__BB0_76;
	st.global.f64 	[%rd5], %fd48;
	ld.shared.u32 	%r20, [points+8];
	st.global.u32 	[%rd5+8], %r20;
$L__BB0_76:
	add.s64 	%rd89, %rd89, %rd6;
	setp.le.u64 	%p64, %rd89, %rd2;
	@%p64 bra 	$L__BB0_2;
$L__BB0_77:
	ret;

}


// ===== COMPILED SASS (sm_100) =====

	.target	sm_100

	.elftype	@"ET_EXEC"


//--------------------- .note.nv.tkinfo           --------------------------
	.section	.note.nv.tkinfo,"",@"SHT_NOTE"
	.sectionflags	@"SHF_NOTE_NV_TKINFO"
	.tkinfo
        /*0018*/ 	.word	0x00000002
        /*0030*/ 	.string	""
        /*0030*/ 	.string	"ptxas"
        /*0030*/ 	.string	"Cuda compilation tools, release 13.0, V13.0.88"
        /*0030*/ 	.string	"Build cuda_13.0.r13.0/compiler.36424714_0"
        /*0030*/ 	.string	"-arch sm_100 -m 64 "



//--------------------- .note.nv.cuinfo           --------------------------
	.section	.note.nv.cuinfo,"",@"SHT_NOTE"
	.sectionflags	@"SHF_NOTE_NV_CUINFO"
        /*0018*/ 	.short	0x0002
        /*001a*/ 	.short	0x0064
        /*001c*/ 	.short	0x0082
	.zero		2


//--------------------- .nv.info                  --------------------------
	.section	.nv.info,"",@"SHT_CUDA_INFO"
	.align	4


	//----- nvinfo : EIATTR_REGCOUNT
	.align		4
        /*0000*/ 	.byte	0x04, 0x2f
        /*0002*/ 	.short	(.L_1 - .L_0)
	.align		4
.L_0:
        /*0004*/ 	.word	index@(calculateRadius)
        /*0008*/ 	.word	0x00000022


	//----- nvinfo : EIATTR_FRAME_SIZE
	.align		4
.L_1:
        /*000c*/ 	.byte	0x04, 0x11
        /*000e*/ 	.short	(.L_3 - .L_2)
	.align		4
.L_2:
        /*0010*/ 	.word	index@($__internal_0_$__cuda_sm20_dsqrt_rn_f64_mediumpath_v1)
        /*0014*/ 	.word	0x00000000


	//----- nvinfo : EIATTR_FRAME_SIZE
	.align		4
.L_3:
        /*0018*/ 	.byte	0x04, 0x11
        /*001a*/ 	.short	(.L_5 - .L_4)
	.align		4
.L_4:
        /*001c*/ 	.word	index@(calculateRadius)
        /*0020*/ 	.word	0x00000000


	//----- nvinfo : EIATTR_MIN_STACK_SIZE
	.align		4
.L_5:
        /*0024*/ 	.byte	0x04, 0x12
        /*0026*/ 	.short	(.L_7 - .L_6)
	.align		4
.L_6:
        /*0028*/ 	.word	index@(calculateRadius)
        /*002c*/ 	.word	0x00000000
.L_7:


//--------------------- .nv.compat                --------------------------
	.section	.nv.compat,"",@"SHT_CUDA_COMPAT_INFO"
	.align	4
        /*0000*/ 	.byte	0x02, 0x09, 0x00, 0x00, 0x02, 0x02, 0x01, 0x00, 0x02, 0x05, 0x05, 0x00, 0x03, 0x07, 0x01, 0x01
        /*0010*/ 	.byte	0x02, 0x03, 0x00, 0x00, 0x02, 0x06, 0x01, 0x00, 0x04, 0x0b, 0x08, 0x00, 0x01, 0x00, 0x00, 0x00
        /*0020*/ 	.byte	0x00, 0x00, 0x00, 0x00


//--------------------- .nv.info.calculateRadius  --------------------------
	.section	.nv.info.calculateRadius,"",@"SHT_CUDA_INFO"
	.sectionflags	@""
	.align	4


	//----- nvinfo : EIATTR_CUDA_API_VERSION
	.align		4
        /*0000*/ 	.byte	0x04, 0x37
        /*0002*/ 	.short	(.L_9 - .L_8)
.L_8:
        /*0004*/ 	.word	0x00000082


	//----- nvinfo : EIATTR_KPARAM_INFO
	.align		4
.L_9:
        /*0008*/ 	.byte	0x04, 0x17
        /*000a*/ 	.short	(.L_11 - .L_10)
.L_10:
        /*000c*/ 	.word	0x00000000
        /*0010*/ 	.short	0x0002
        /*0012*/ 	.short	0x0010
        /*0014*/ 	.byte	0x00, 0xf5, 0x21, 0x00


	//----- nvinfo : EIATTR_KPARAM_INFO
	.align		4
.L_11:
        /*0018*/ 	.byte	0x04, 0x17
        /*001a*/ 	.short	(.L_13 - .L_12)
.L_12:
        /*001c*/ 	.word	0x00000000
        /*0020*/ 	.short	0x0001
        /*0022*/ 	.short	0x0008
        /*0024*/ 	.byte	0x00, 0xf0, 0x11, 0x00


	//----- nvinfo : EIATTR_KPARAM_INFO
	.align		4
.L_13:
        /*0028*/ 	.byte	0x04, 0x17
        /*002a*/ 	.short	(.L_15 - .L_14)
.L_14:
        /*002c*/ 	.word	0x00000000
        /*0030*/ 	.short	0x0000
        /*0032*/ 	.short	0x0000
        /*0034*/ 	.byte	0x00, 0xf5, 0x21, 0x00


	//----- nvinfo : EIATTR_SPARSE_MMA_MASK
	.align		4
.L_15:
        /*0038*/ 	.byte	0x03, 0x50
        /*003a*/ 	.short	0x0000


	//----- nvinfo : EIATTR_MAXREG_COUNT
	.align		4
        /*003c*/ 	.byte	0x03, 0x1b
        /*003e*/ 	.short	0x00ff


	//----- nvinfo : EIATTR_NUM_BARRIERS
	.align		4
        /*0040*/ 	.byte	0x02, 0x4c
        /*0042*/ 	.byte	0x01
	.zero		1


	//----- nvinfo : EIATTR_MERCURY_ISA_VERSION
	.align		4
        /*0044*/ 	.byte	0x03, 0x5f
        /*0046*/ 	.short	0x0101


	//----- nvinfo : EIATTR_VRC_CTA_INIT_COUNT
	.align		4
        /*0048*/ 	.byte	0x02, 0x4a
	.zero		1
	.zero		1


	//----- nvinfo : EIATTR_EXIT_INSTR_OFFSETS
	.align		4
        /*004c*/ 	.byte	0x04, 0x1c
        /*004e*/ 	.short	(.L_17 - .L_16)


	//   ....[0]....
.L_16:
        /*0050*/ 	.word	0x00000050


	//   ....[1]....
        /*0054*/ 	.word	0x00003720


	//----- nvinfo : EIATTR_CRS_STACK_SIZE
	.align		4
.L_17:
        /*0058*/ 	.byte	0x04, 0x1e
        /*005a*/ 	.short	(.L_19 - .L_18)
.L_18:
        /*005c*/ 	.word	0x00000000


	//----- nvinfo : EIATTR_CBANK_PARAM_SIZE
	.align		4
.L_19:
        /*0060*/ 	.byte	0x03, 0x19
        /*0062*/ 	.short	0x0018


	//----- nvinfo : EIATTR_PARAM_CBANK
	.align		4
        /*0064*/ 	.byte	0x04, 0x0a
        /*0066*/ 	.short	(.L_21 - .L_20)
	.align		4
.L_20:
        /*0068*/ 	.word	index@(.nv.constant0.calculateRadius)
        /*006c*/ 	.short	0x0380
        /*006e*/ 	.short	0x0018


	//----- nvinfo : EIATTR_SW_WAR
	.align		4
.L_21:
        /*0070*/ 	.byte	0x04, 0x36
        /*0072*/ 	.short	(.L_23 - .L_22)
.L_22:
        /*0074*/ 	.word	0x00000008
.L_23:


//--------------------- .nv.callgraph             --------------------------
	.section	.nv.callgraph,"",@"SHT_CUDA_CALLGRAPH"
	.align	4
	.sectionentsize	8
	.align		4
        /*0000*/ 	.word	0x00000000
	.align		4
        /*0004*/ 	.word	0xffffffff
	.align		4
        /*0008*/ 	.word	0x00000000
	.align		4
        /*000c*/ 	.word	0xfffffffe
	.align		4
        /*0010*/ 	.word	0x00000000
	.align		4
        /*0014*/ 	.word	0xfffffffd
	.align		4
        /*0018*/ 	.word	0x00000000
	.align		4
        /*001c*/ 	.word	0xfffffffc


//--------------------- .text.calculateRadius     --------------------------
	.section	.text.calculateRadius,"ax",@progbits
	.align	128
        .global         calculateRadius
        .type           calculateRadius,@function
        .size           calculateRadius,(.L_x_95 - calculateRadius)
        .other          calculateRadius,@"STO_CUDA_ENTRY STV_DEFAULT"
calculateRadius:
.text.calculateRadius:
[----:B------:R-:W-:Y:S08]  /*0000*/  LDC R1, c[0x0][0x37c] ;  /* 0x0000df00ff017b82 */ /* 0x000ff00000000800 */
[----:B------:R-:W0:Y:S01]  /*0010*/  S2UR UR5, SR_CTAID.X ;  /* 0x00000000000579c3 */ /* 0x000e220000002500 */
[----:B------:R-:W0:Y:S02]  /*0020*/  LDCU UR4, c[0x0][0x388] ;  /* 0x00007100ff0477ac */ /* 0x000e240008000800 */
[----:B0-----:R-:W-:-:S06]  /*0030*/  UISETP.GT.U32.AND UP0, UPT, UR5, UR4, UPT ;  /* 0x000000040500728c */ /* 0x001fcc000bf04070 */
[----:B------:R-:W-:-:S13]  /*0040*/  PLOP3.LUT P0, PT, PT, PT, UP0, 0x80, 0x8 ;  /* 0x000000000008781c */ /* 0x000fda0003f0f008 */
[----:B------:R-:W-:Y:S05]  /*0050*/  @P0 EXIT ;  /* 0x000000000000094d */ /* 0x000fea0003800000 */
[----:B------:R-:W0:Y:S01]  /*0060*/  S2R R27, SR_TID.X ;  /* 0x00000000001b7919 */ /* 0x000e220000002100 */
[----:B------:R-:W-:Y:S01]  /*0070*/  USHF.R.S32.HI UR14, URZ, 0x1f, UR4 ;  /* 0x0000001fff0e7899 */ /* 0x000fe20008011404 */
[----:B------:R-:W1:Y:S05]  /*0080*/  LDCU UR9, c[0x0][0x370] ;  /* 0x00006e00ff0977ac */ /* 0x000e6a0008000800 */
[----:B------:R-:W-:Y:S01]  /*0090*/  IMAD.U32 R25, RZ, RZ, UR14 ;  /* 0x0000000eff197e24 */ /* 0x000fe2000f8e00ff */
[----:B------:R-:W2:Y:S01]  /*00a0*/  LDCU.64 UR12, c[0x0][0x358] ;  /* 0x00006b00ff0c77ac */ /* 0x000ea20008000a00 */
[----:B------:R-:W-:Y:S01]  /*00b0*/  UMOV UR8, UR5 ;  /* 0x0000000500087c82 */ /* 0x000fe20008000000 */
[----:B0-----:R-:W-:-:S04]  /*00c0*/  LOP3.LUT R26, RZ, R27, RZ, 0x33, !PT ;  /* 0x0000001bff1a7212 */ /* 0x001fc800078e33ff */
[----:B------:R-:W-:Y:S01]  /*00d0*/  IADD3 R26, P0, PT, R26, UR4, RZ ;  /* 0x000000041a1a7c10 */ /* 0x000fe2000ff1e0ff */
[----:B------:R-:W-:-:S03]  /*00e0*/  UMOV UR4, URZ ;  /* 0x000000ff00047c82 */ /* 0x000fc60008000000 */
[----:B-12---:R-:W-:-:S09]  /*00f0*/  IADD3.X R25, PT, PT, R25, -0x1, RZ, P0, !PT ;  /* 0xffffffff19197810 */ /* 0x006fd200007fe4ff */
.L_x_89:
[----:B0-----:R-:W0:Y:S01]  /*0100*/  LDCU UR6, c[0x0][0x388] ;  /* 0x00007100ff0677ac */ /* 0x001e220008000800 */
[----:B------:R-:W-:Y:S01]  /*0110*/  BSSY.RECONVERGENT B1, `(.L_x_0) ;  /* 0x00002e4000017945 */ /* 0x000fe20003800200 */
[----:B------:R-:W-:Y:S01]  /*0120*/  CS2R R12, SRZ ;  /* 0x00000000000c7805 */ /* 0x000fe2000001ff00 */
[----:B-1----:R-:W1:Y:S01]  /*0130*/  LDCU.64 UR16, c[0x0][0x380] ;  /* 0x00007000ff1077ac */ /* 0x002e620008000a00 */
[----:B0-----:R-:W-:-:S13]  /*0140*/  ISETP.GE.U32.AND P0, PT, R27, UR6, PT ;  /* 0x000000061b007c0c */ /* 0x001fda000bf06070 */
[----:B-1234-:R-:W-:Y:S05]  /*0150*/  @P0 BRA `(.L_x_1) ;  /* 0x0000002c007c0947 */ /* 0x01efea0003800000 */
[----:B------:R-:W0:Y:S01]  /*0160*/  LDCU.64 UR10, c[0x0][0x380] ;  /* 0x00007000ff0a77ac */ /* 0x000e220008000a00 */
[----:B------:R-:W-:Y:S01]  /*0170*/  ISETP.GE.U32.AND P0, PT, R26, 0x1c00, PT ;  /* 0x00001c001a00780c */ /* 0x000fe20003f06070 */
[----:B------:R-:W-:Y:S01]  /*0180*/  BSSY.RECONVERGENT B0, `(.L_x_2) ;  /* 0x0000182000007945 */ /* 0x000fe20003800200 */
[----:B------:R-:W-:Y:S01]  /*0190*/  IMAD.MOV.U32 R24, RZ, RZ, R27 ;  /* 0x000000ffff187224 */ /* 0x000fe200078e001b */
[----:B------:R-:W-:Y:S01]  /*01a0*/  USHF.R.S64 UR6, URZ, 0x1c, UR8 ;  /* 0x0000001cff067899 */ /* 0x000fe20008001008 */
[----:B------:R-:W-:Y:S01]  /*01b0*/  ISETP.GE.U32.AND.EX P0, PT, R25, RZ, PT, P0 ;  /* 0x000000ff1900720c */ /* 0x000fe20003f06100 */
[----:B------:R-:W-:Y:S01]  /*01c0*/  IMAD.MOV.U32 R23, RZ, RZ, RZ ;  /* 0x000000ffff177224 */ /* 0x000fe200078e00ff */
[----:B------:R-:W-:Y:S01]  /*01d0*/  CS2R R12, SRZ ;  /* 0x00000000000c7805 */ /* 0x000fe2000001ff00 */
[----:B0-----:R-:W-:-:S04]  /*01e0*/  UIADD3 UR6, UP0, UPT, UR6, UR10, URZ ;  /* 0x0000000a06067290 */ /* 0x001fc8000ff1e0ff */
[----:B------:R-:W-:Y:S02]  /*01f0*/  ULEA.HI.X.SX32 UR7, UR8, UR11, 0x4, UP0 ;  /* 0x0000000b08077291 */ /* 0x000fe400080f26ff */
[----:B------:R-:W-:-:S04]  /*0200*/  IMAD.U32 R10, RZ, RZ, UR6 ;  /* 0x00000006ff0a7e24 */ /* 0x000fc8000f8e00ff */
[----:B------:R-:W-:Y:S01]  /*0210*/  IMAD.U32 R11, RZ, RZ, UR7 ;  /* 0x00000007ff0b7e24 */ /* 0x000fe2000f8e00ff */
[----:B------:R-:W-:Y:S06]  /*0220*/  @!P0 BRA `(.L_x_3) ;  /* 0x0000001400dc8947 */ /* 0x000fec0003800000 */
[----:B------:R-:W-:Y:S01]  /*0230*/  SHF.R.U64 R0, R26, 0xa, R25 ;  /* 0x0000000a1a007819 */ /* 0x000fe20000001219 */
[----:B------:R-:W-:Y:S01]  /*0240*/  IMAD.MOV.U32 R21, RZ, RZ, RZ ;  /* 0x000000ffff157224 */ /* 0x000fe200078e00ff */
[----:B------:R-:W-:Y:S01]  /*0250*/  LOP3.LUT R22, R27, 0x1c00, RZ, 0xfc, !PT ;  /* 0x00001c001b167812 */ /* 0x000fe200078efcff */
[----:B------:R-:W-:Y:S01]  /*0260*/  IMAD.MOV.U32 R24, RZ, RZ, R27 ;  /* 0x000000ffff187224 */ /* 0x000fe200078e001b */
[----:B------:R-:W-:Y:S01]  /*0270*/  IADD3 R0, P0, PT, R0, 0x1, RZ ;  /* 0x0000000100007810 */ /* 0x000fe20007f1e0ff */
[----:B------:R-:W-:Y:S01]  /*0280*/  IMAD.MOV.U32 R23, RZ, RZ, RZ ;  /* 0x000000ffff177224 */ /* 0x000fe200078e00ff */
[----:B------:R-:W-:Y:S02]  /*0290*/  CS2R R12, SRZ ;  /* 0x00000000000c7805 */ /* 0x000fe4000001ff00 */
[----:B------:R-:W-:Y:S02]  /*02a0*/  LEA.HI.X R9, R25, RZ, RZ, 0x16, P0 ;  /* 0x000000ff19097211 */ /* 0x000fe400000fb4ff */
[----:B------:R-:W-:-:S02]  /*02b0*/  LOP3.LUT R20, R0, 0xfffffff8, RZ, 0xc0, !PT ;  /* 0xfffffff800147812 */ /* 0x000fc400078ec0ff */
[----:B------:R-:W-:-:S07]  /*02c0*/  LOP3.LUT R9, R9, 0x7fffff, RZ, 0xc0, !PT ;  /* 0x007fffff09097812 */ /* 0x000fce00078ec0ff */
.L_x_36:
[----:B------:R-:W-:Y:S01]  /*02d0*/  IADD3 R8, P2, PT, R24, -UR8, RZ ;  /* 0x8000000818087c10 */ /* 0x000fe2000ff5e0ff */
[----:B------:R-:W-:Y:S01]  /*02e0*/  BSSY.RECONVERGENT B3, `(.L_x_4) ;  /* 0x0000030000037945 */ /* 0x000fe20003800200 */
[----:B------:R-:W-:Y:S02]  /*02f0*/  IADD3 R20, P0, PT, R20, -0x8, RZ ;  /* 0xfffffff814147810 */ /* 0x000fe40007f1e0ff */
[----:B------:R-:W-:Y:S02]  /*0300*/  ISETP.NE.U32.AND P1, PT, R8, RZ, PT ;  /* 0x000000ff0800720c */ /* 0x000fe40003f25070 */
[----:B------:R-:W-:Y:S02]  /*0310*/  IADD3.X R7, PT, PT, R23, ~UR4, RZ, P2, !PT ;  /* 0x8000000417077c10 */ /* 0x000fe400097fe4ff */
[----:B------:R-:W-:Y:S02]  /*0320*/  IADD3.X R9, PT, PT, R9, -0x1, RZ, P0, !PT ;  /* 0xffffffff09097810 */ /* 0x000fe400007fe4ff */
[----:B------:R-:W-:-:S02]  /*0330*/  ISETP.NE.AND.EX P1, PT, R7, RZ, PT, P1 ;  /* 0x000000ff0700720c */ /* 0x000fc40003f25310 */
[----:B------:R-:W-:-:S04]  /*0340*/  ISETP.NE.U32.AND P0, PT, R20, RZ, PT ;  /* 0x000000ff1400720c */ /* 0x000fc80003f05070 */
[----:B------:R-:W-:-:S07]  /*0350*/  ISETP.NE.AND.EX P0, PT, R9, RZ, PT, P0 ;  /* 0x000000ff0900720c */ /* 0x000fce0003f05300 */
[----:B------:R-:W-:Y:S06]  /*0360*/  @!P1 BRA `(.L_x_5) ;  /* 0x00000000009c9947 */ /* 0x000fec0003800000 */
[----:B------:R-:W-:Y:S01]  /*0370*/  IADD3 R18, P1, PT, RZ, R21, RZ ;  /* 0x00000015ff127210 */ /* 0x000fe20007f3e0ff */
[----:B------:R-:W2:Y:S03]  /*0380*/  LDG.E.64 R4, desc[UR12][R10.64+0x8] ;  /* 0x0000080c0a047981 */ /* 0x000ea6000c1e1b00 */
[----:B------:R-:W-:Y:S01]  /*0390*/  IADD3.X R3, PT, PT, R22, -0x1c00, RZ, P1, !PT ;  /* 0xffffe40016037810 */ /* 0x000fe20000ffe4ff */
[----:B------:R-:W3:Y:S03]  /*03a0*/  LDG.E.64 R16, desc[UR12][R10.64] ;  /* 0x0000000c0a107981 */ /* 0x000ee6000c1e1b00 */
[----:B------:R-:W-:-:S04]  /*03b0*/  SHF.R.S64 R18, R18, 0x1c, R3 ;  /* 0x0000001c12127819 */ /* 0x000fc80000001003 */
[----:B------:R-:W-:-:S04]  /*03c0*/  IADD3 R18, P1, PT, R18, UR16, RZ ;  /* 0x0000001012127c10 */ /* 0x000fc8000ff3e0ff */
[----:B------:R-:W-:-:S05]  /*03d0*/  LEA.HI.X.SX32 R19, R3, UR17, 0x4, P1 ;  /* 0x0000001103137c11 */ /* 0x000fca00088f26ff */
[----:B------:R-:W2:Y:S04]  /*03e0*/  LDG.E.64 R2, desc[UR12][R18.64+0x8] ;  /* 0x0000080c12027981 */ /* 0x000ea8000c1e1b00 */
[----:B------:R-:W3:Y:S01]  /*03f0*/  LDG.E.64 R14, desc[UR12][R18.64] ;  /* 0x0000000c120e7981 */ /* 0x000ee2000c1e1b00 */
[----:B------:R-:W-:Y:S01]  /*0400*/  BSSY.RECONVERGENT B4, `(.L_x_6) ;  /* 0x000001a000047945 */ /* 0x000fe20003800200 */
[----:B--2---:R-:W-:Y:S02]  /*0410*/  DADD R2, R4, -R2 ;  /* 0x0000000004027229 */ /* 0x004fe40000000802 */
[----:B---3--:R-:W-:-:S06]  /*0420*/  DADD R14, R16, -R14 ;  /* 0x00000000100e7229 */ /* 0x008fcc000000080e */
[----:B------:R-:W-:-:S08]  /*0430*/  DMUL R4, R2, R2 ;  /* 0x0000000202047228 */ /* 0x000fd00000000000 */
[----:B------:R-:W-:-:S06]  /*0440*/  DFMA R4, R14, R14, R4 ;  /* 0x0000000e0e04722b */ /* 0x000fcc0000000004 */
[----:B------:R-:W0:Y:S04]  /*0450*/  MUFU.RSQ64H R17, R5 ;  /* 0x0000000500117308 */ /* 0x000e280000001c00 */
[----:B------:R-:W-:Y:S02]  /*0460*/  VIADD R16, R5, 0xfcb00000 ;  /* 0xfcb0000005107836 */ /* 0x000fe40000000000 */
[----:B------:R-:W-:-:S04]  /*0470*/  IMAD.MOV.U32 R2, RZ, RZ, 0x0 ;  /* 0x00000000ff027424 */ /* 0x000fc800078e00ff */
[----:B0-----:R-:W-:Y:S01]  /*0480*/  DMUL R14, R16, R16 ;  /* 0x00000010100e7228 */ /* 0x001fe20000000000 */
[----:B------:R-:W-:-:S07]  /*0490*/  IMAD.MOV.U32 R3, RZ, RZ, 0x3fd80000 ;  /* 0x3fd80000ff037424 */ /* 0x000fce00078e00ff */
[----:B------:R-:W-:-:S08]  /*04a0*/  DFMA R14, R4, -R14, 1 ;  /* 0x3ff00000040e742b */ /* 0x000fd0000000080e */
[----:B------:R-:W-:Y:S02]  /*04b0*/  DFMA R2, R14, R2, 0.5 ;  /* 0x3fe000000e02742b */ /* 0x000fe40000000002 */
[----:B------:R-:W-:-:S08]  /*04c0*/  DMUL R28, R16, R14 ;  /* 0x0000000e101c7228 */ /* 0x000fd00000000000 */
[----:B------:R-:W-:Y:S01]  /*04d0*/  DFMA R28, R2, R28, R16 ;  /* 0x0000001c021c722b */ /* 0x000fe20000000010 */
[----:B------:R-:W-:-:S07]  /*04e0*/  ISETP.GE.U32.AND P1, PT, R16, 0x7ca00000, PT ;  /* 0x7ca000001000780c */ /* 0x000fce0003f26070 */
[----:B------:R-:W-:Y:S02]  /*04f0*/  DMUL R18, R4, R28 ;  /* 0x0000001c04127228 */ /* 0x000fe40000000000 */
[----:B------:R-:W-:Y:S02]  /*0500*/  VIADD R15, R29, 0xfff00000 ;  /* 0xfff000001d0f7836 */ /* 0x000fe40000000000 */
[----:B------:R-:W-:-:S04]  /*0510*/  IMAD.MOV.U32 R14, RZ, RZ, R28 ;  /* 0x000000ffff0e7224 */ /* 0x000fc800078e001c */
[----:B------:R-:W-:-:S08]  /*0520*/  DFMA R2, R18, -R18, R4 ;  /* 0x800000121202722b */ /* 0x000fd00000000004 */
[----:B------:R-:W-:Y:S01]  /*0530*/  DFMA R30, R2, R14, R18 ;  /* 0x0000000e021e722b */ /* 0x000fe20000000012 */
[----:B------:R-:W-:Y:S10]  /*0540*/  @!P1 BRA `(.L_x_7) ;  /* 0x0000000000149947 */ /* 0x000ff40003800000 */
[----:B------:R-:W-:Y:S01]  /*0550*/  IMAD.MOV.U32 R6, RZ, RZ, R28 ;  /* 0x000000ffff067224 */ /* 0x000fe200078e001c */
[----:B------:R-:W-:Y:S01]  /*0560*/  MOV R14, 0x5a0 ;  /* 0x000005a0000e7802 */ /* 0x000fe20000000f00 */
[----:B------:R-:W-:Y:S02]  /*0570*/  IMAD.MOV.U32 R0, RZ, RZ, R18 ;  /* 0x000000ffff007224 */ /* 0x000fe400078e0012 */
[----:B------:R-:W-:-:S07]  /*0580*/  IMAD.MOV.U32 R17, RZ, RZ, R19 ;  /* 0x000000ffff117224 */ /* 0x000fce00078e0013 */
[----:B------:R-:W-:Y:S05]  /*0590*/  CALL.REL.NOINC `($__internal_0_$__cuda_sm20_dsqrt_rn_f64_mediumpath_v1) ;  /* 0x0000003000647944 */ /* 0x000fea0003c00000 */
.L_x_7:
[----:B------:R-:W-:Y:S05]  /*05a0*/  BSYNC.RECONVERGENT B4 ;  /* 0x0000000000047941 */ /* 0x000fea0003800200 */
.L_x_6:
[----:B------:R-:W-:-:S06]  /*05b0*/  DSETP.GEU.AND P1, PT, R12, R30, PT ;  /* 0x0000001e0c00722a */ /* 0x000fcc0003f2e000 */
[----:B------:R-:W-:Y:S02]  /*05c0*/  FSEL R12, R30, R12, !P1 ;  /* 0x0000000c1e0c7208 */ /* 0x000fe40004800000 */
[----:B------:R-:W-:-:S07]  /*05d0*/  FSEL R13, R31, R13, !P1 ;  /* 0x0000000d1f0d7208 */ /* 0x000fce0004800000 */
.L_x_5:
[----:B------:R-:W-:Y:S05]  /*05e0*/  BSYNC.RECONVERGENT B3 ;  /* 0x0000000000037941 */ /* 0x000fea0003800200 */
.L_x_4:
[----:B------:R-:W-:Y:S01]  /*05f0*/  ISETP.NE.U32.AND P1, PT, R8, -0x400, PT ;  /* 0xfffffc000800780c */ /* 0x000fe20003f25070 */
[----:B------:R-:W-:Y:S03]  /*0600*/  BSSY.RECONVERGENT B3, `(.L_x_8) ;  /* 0x000002a000037945 */ /* 0x000fe60003800200 */
[----:B------:R-:W-:-:S13]  /*0610*/  ISETP.NE.AND.EX P1, PT, R7, -0x1, PT, P1 ;  /* 0xffffffff0700780c */ /* 0x000fda0003f25310 */
[----:B------:R-:W-:Y:S05]  /*0620*/  @!P1 BRA `(.L_x_9) ;  /* 0x00000000009c9947 */ /* 0x000fea0003800000 */
        /* <DEDUP_REMOVED lines=35> */
.L_x_11:
[----:B------:R-:W-:Y:S05]  /*0860*/  BSYNC.RECONVERGENT B4 ;  /* 0x0000000000047941 */ /* 0x000fea0003800200 */
.L_x_10:
[----:B------:R-:W-:-:S06]  /*0870*/  DSETP.GEU.AND P1, PT, R12, R30, PT ;  /* 0x0000001e0c00722a */ /* 0x000fcc0003f2e000 */
[----:B------:R-:W-:Y:S02]  /*0880*/  FSEL R12, R30, R12, !P1 ;  /* 0x0000000c1e0c7208 */ /* 0x000fe40004800000 */
[----:B------:R-:W-:-:S07]  /*0890*/  FSEL R13, R31, R13, !P1 ;  /* 0x0000000d1f0d7208 */ /* 0x000fce0004800000 */
.L_x_9:
[----:B------:R-:W-:Y:S05]  /*08a0*/  BSYNC.RECONVERGENT B3 ;  /* 0x0000000000037941 */ /* 0x000fea0003800200 */
.L_x_8:
        /* <DEDUP_REMOVED lines=39> */
.L_x_15:
[----:B------:R-:W-:Y:S05]  /*0b20*/  BSYNC.RECONVERGENT B4 ;  /* 0x0000000000047941 */ /* 0x000fea0003800200 */
.L_x_14:
[----:B------:R-:W-:-:S06]  /*0b30*/  DSETP.GEU.AND P1, PT, R12, R30, PT ;  /* 0x0000001e0c00722a */ /* 0x000fcc0003f2e000 */
[----:B------:R-:W-:Y:S02]  /*0b40*/  FSEL R12, R30, R12, !P1 ;  /* 0x0000000c1e0c7208 */ /* 0x000fe40004800000 */
[----:B------:R-:W-:-:S07]  /*0b50*/  FSEL R13, R31, R13, !P1 ;  /* 0x0000000d1f0d7208 */ /* 0x000fce0004800000 */
.L_x_13:
[----:B------:R-:W-:Y:S05]  /*0b60*/  BSYNC.RECONVERGENT B3 ;  /* 0x0000000000037941 */ /* 0x000fea0003800200 */
.L_x_12:
        /* <DEDUP_REMOVED lines=39> */
.L_x_19:
[----:B------:R-:W-:Y:S05]  /*0de0*/  BSYNC.RECONVERGENT B4 ;  /* 0x0000000000047941 */ /* 0x000fea0003800200 */
.L_x_18:
[----:B------:R-:W-:-:S06]  /*0df0*/  DSETP.GEU.AND P1, PT, R12, R30, PT ;  /* 0x0000001e0c00722a */ /* 0x000fcc0003f2e000 */
[----:B------:R-:W-:Y:S02]  /*0e00*/  FSEL R12, R30, R12, !P1 ;  /* 0x0000000c1e0c7208 */ /* 0x000fe40004800000 */
[----:B------:R-:W-:-:S07]  /*0e10*/  FSEL R13, R31, R13, !P1 ;  /* 0x0000000d1f0d7208 */ /* 0x000fce0004800000 */
.L_x_17:
[----:B------:R-:W-:Y:S05]  /*0e20*/  BSYNC.RECONVERGENT B3 ;  /* 0x0000000000037941 */ /* 0x000fea0003800200 */
.L_x_16:
        /* <DEDUP_REMOVED lines=39> */
.L_x_23:
[----:B------:R-:W-:Y:S05]  /*10a0*/  BSYNC.RECONVERGENT B4 ;  /* 0x0000000000047941 */ /* 0x000fea0003800200 */
.L_x_22:
[----:B------:R-:W-:-:S06]  /*10b0*/  DSETP.GEU.AND P1, PT, R12, R30, PT ;  /* 0x0000001e0c00722a */ /* 0x000fcc0003f2e000 */
[----:B------:R-:W-:Y:S02]  /*10c0*/  FSEL R12, R30, R12, !P1 ;  /* 0x0000000c1e0c7208 */ /* 0x000fe40004800000 */
[----:B------:R-:W-:-:S07]  /*10d0*/  FSEL R13, R31, R13, !P1 ;  /* 0x0000000d1f0d7208 */ /* 0x000fce0004800000 */
.L_x_21:
[----:B------:R-:W-:Y:S05]  /*10e0*/  BSYNC.RECONVERGENT B3 ;  /* 0x0000000000037941 */ /* 0x000fea0003800200 */
.L_x_20:
        /* <DEDUP_REMOVED lines=39> */
.L_x_27:
[----:B------:R-:W-:Y:S05]  /*1360*/  BSYNC.RECONVERGENT B4 ;  /* 0x0000000000047941 */ /* 0x000fea0003800200 */
.L_x_26:
[----:B------:R-:W-:-:S06]  /*1370*/  DSETP.GEU.AND P1, PT, R12, R30, PT ;  /* 0x0000001e0c00722a */ /* 0x000fcc0003f2e000 */
[----:B------:R-:W-:Y:S02]  /*1380*/  FSEL R12, R30, R12, !P1 ;  /* 0x0000000c1e0c7208 */ /* 0x000fe40004800000 */
[----:B------:R-:W-:-:S07]  /*1390*/  FSEL R13, R31, R13, !P1 ;  /* 0x0000000d1f0d7208 */ /* 0x000fce0004800000 */
.L_x_25:
[----:B------:R-:W-:Y:S05]  /*13a0*/  BSYNC.RECONVERGENT B3 ;  /* 0x0000000000037941 */ /* 0x000fea0003800200 */
.L_x_24:
        /* <DEDUP_REMOVED lines=34> */
[----:B------:R-:W-:Y:S02]  /*15d0*/  IMAD.MOV.U32 R0, RZ, RZ, R16 ;  /* 0x000000ffff007224 */ /* 0x000fe400078e0010 */
[----:B------:R-:W-:Y:S01]  /*15e0*/  IMAD.MOV.U32 R16, RZ, RZ, R14 ;  /* 0x000000ffff107224 */ /* 0x000fe200078e000e */
[----:B------:R-:W-:Y:S01]  /*15f0*/  MOV R14, 0x1630 ;  /* 0x00001630000e7802 */ /* 0x000fe20000000f00 */
[----:B------:R-:W-:Y:S02]  /*1600*/  IMAD.MOV.U32 R6, RZ, RZ, R28 ;  /* 0x000000ffff067224 */ /* 0x000fe400078e001c */
[----:B------:R-:W-:-:S07]  /*1610*/  IMAD.MOV.U32 R15, RZ, RZ, R19 ;  /* 0x000000ffff0f7224 */ /* 0x000fce00078e0013 */
[----:B------:R-:W-:Y:S05]  /*1620*/  CALL.REL.NOINC `($__internal_0_$__cuda_sm20_dsqrt_rn_f64_mediumpath_v1) ;  /* 0x0000002000407944 */ /* 0x000fea0003c00000 */
.L_x_31:
[----:B------:R-:W-:Y:S05]  /*1630*/  BSYNC.RECONVERGENT B4 ;  /* 0x0000000000047941 */ /* 0x000fea0003800200 */
.L_x_30:
[----:B------:R-:W-:-:S06]  /*1640*/  DSETP.GEU.AND P1, PT, R12, R30, PT ;  /* 0x0000001e0c00722a */ /* 0x000fcc0003f2e000 */
[----:B------:R-:W-:Y:S02]  /*1650*/  FSEL R12, R30, R12, !P1 ;  /* 0x0000000c1e0c7208 */ /* 0x000fe40004800000 */
[----:B------:R-:W-:-:S07]  /*1660*/  FSEL R13, R31, R13, !P1 ;  /* 0x0000000d1f0d7208 */ /* 0x000fce0004800000 */
.L_x_29:
[----:B------:R-:W-:Y:S05]  /*1670*/  BSYNC.RECONVERGENT B3 ;  /* 0x0000000000037941 */ /* 0x000fea0003800200 */
.L_x_28:
[----:B------:R-:W-:Y:S01]  /*1680*/  ISETP.NE.U32.AND P1, PT, R8, -0x1c00, PT ;  /* 0xffffe4000800780c */ /* 0x000fe20003f25070 */
[----:B------:R-:W-:Y:S03]  /*1690*/  BSSY.RECONVERGENT B3, `(.L_x_32) ;  /* 0x000002b000037945 */ /* 0x000fe60003800200 */
[----:B------:R-:W-:-:S13]  /*16a0*/  ISETP.NE.AND.EX P1, PT, R7, -0x1, PT, P1 ;  /* 0xffffffff0700780c */ /* 0x000fda0003f25310 */
[----:B------:R-:W-:Y:S05]  /*16b0*/  @!P1 BRA `(.L_x_33) ;  /* 0x0000000000a09947 */ /* 0x000fea0003800000 */
[----:B------:R-:W-:Y:S01]  /*16c0*/  SHF.R.S64 R18, R21, 0x1c, R22 ;  /* 0x0000001c15127819 */ /* 0x000fe20000001016 */
[----:B------:R-:W2:Y:S03]  /*16d0*/  LDG.E.64 R4, desc[UR12][R10.64+0x8] ;  /* 0x0000080c0a047981 */ /* 0x000ea6000c1e1b00 */
[----:B------:R-:W-:Y:S01]  /*16e0*/  IADD3 R18, P1, PT, R18, UR16, RZ ;  /* 0x0000001012127c10 */ /* 0x000fe2000ff3e0ff */
[----:B------:R-:W3:Y:S03]  /*16f0*/  LDG.E.64 R14, desc[UR12][R10.64] ;  /* 0x0000000c0a0e7981 */ /* 0x000ee6000c1e1b00 */
        /* <DEDUP_REMOVED lines=27> */
[----:B------:R-:W-:Y:S02]  /*18b0*/  IMAD.MOV.U32 R6, RZ, RZ, R18 ;  /* 0x000000ffff067224 */ /* 0x000fe400078e0012 */
[----:B------:R-:W-:-:S07]  /*18c0*/  IMAD.MOV.U32 R15, RZ, RZ, R7 ;  /* 0x000000ffff0f7224 */ /* 0x000fce00078e0007 */
[----:B------:R-:W-:Y:S05]  /*18d0*/  CALL.REL.NOINC `($__internal_0_$__cuda_sm20_dsqrt_rn_f64_mediumpath_v1) ;  /* 0x0000001c00947944 */ /* 0x000fea0003c00000 */
[----:B------:R-:W-:Y:S02]  /*18e0*/  IMAD.MOV.U32 R28, RZ, RZ, R30 ;  /* 0x000000ffff1c7224 */ /* 0x000fe400078e001e */
[----:B------:R-:W-:-:S07]  /*18f0*/  IMAD.MOV.U32 R29, RZ, RZ, R31 ;  /* 0x000000ffff1d7224 */ /* 0x000fce00078e001f */
.L_x_35:
[----:B------:R-:W-:Y:S05]  /*1900*/  BSYNC.RECONVERGENT B4 ;  /* 0x0000000000047941 */ /* 0x000fea0003800200 */
.L_x_34:
[----:B------:R-:W-:-:S06]  /*1910*/  DSETP.GEU.AND P1, PT, R12, R28, PT ;  /* 0x0000001c0c00722a */ /* 0x000fcc0003f2e000 */
[----:B------:R-:W-:Y:S02]  /*1920*/  FSEL R12, R28, R12, !P1 ;  /* 0x0000000c1c0c7208 */ /* 0x000fe40004800000 */
[----:B------:R-:W-:-:S07]  /*1930*/  FSEL R13, R29, R13, !P1 ;  /* 0x0000000d1d0d7208 */ /* 0x000fce0004800000 */
.L_x_33:
[----:B------:R-:W-:Y:S05]  /*1940*/  BSYNC.RECONVERGENT B3 ;  /* 0x0000000000037941 */ /* 0x000fea0003800200 */
.L_x_32:
[----:B------:R-:W-:Y:S02]  /*1950*/  IADD3 R24, P1, PT, R24, 0x2000, RZ ;  /* 0x0000200018187810 */ /* 0x000fe40007f3e0ff */
[----:B------:R-:W-:-:S03]  /*1960*/  IADD3 R21, P2, PT, RZ, R21, RZ ;  /* 0x00000015ff157210 */ /* 0x000fc60007f5e0ff */
[----:B------:R-:W-:Y:S01]  /*1970*/  IMAD.X R23, RZ, RZ, R23, P1 ;  /* 0x000000ffff177224 */ /* 0x000fe200008e0617 */
[----:B------:R-:W-:Y:S01]  /*1980*/  IADD3.X R22, PT, PT, R22, 0x2000, RZ, P2, !PT ;  /* 0x0000200016167810 */ /* 0x000fe200017fe4ff */
[----:B------:R-:W-:Y:S08]  /*1990*/  @P0 BRA `(.L_x_36) ;  /* 0xffffffe8004c0947 */ /* 0x000ff0000383ffff */
.L_x_3:
[----:B------:R-:W-:Y:S05]  /*19a0*/  BSYNC.RECONVERGENT B0 ;  /* 0x0000000000007941 */ /* 0x000fea0003800200 */
.L_x_2:
[----:B------:R-:W-:-:S05]  /*19b0*/  SHF.R.U64 R7, R26, 0xa, R25 ;  /* 0x0000000a1a077819 */ /* 0x000fca0000001219 */
[----:B------:R-:W-:-:S05]  /*19c0*/  VIADD R7, R7, 0x1 ;  /* 0x0000000107077836 */ /* 0x000fca0000000000 */
[----:B------:R-:W-:-:S04]  /*19d0*/  LOP3.LUT R0, R7, 0x7, RZ, 0xc0, !PT ;  /* 0x0000000707007812 */ /* 0x000fc800078ec0ff */
[----:B------:R-:W-:-:S04]  /*19e0*/  ISETP.NE.U32.AND P0, PT, R0, RZ, PT ;  /* 0x000000ff0000720c */ /* 0x000fc80003f05070 */
[----:B------:R-:W-:-:S13]  /*19f0*/  ISETP.NE.AND.EX P0, PT, RZ, RZ, PT, P0 ;  /* 0x000000ffff00720c */ /* 0x000fda0003f05300 */
[----:B------:R-:W-:Y:S05]  /*1a00*/  @!P0 BRA `(.L_x_1) ;  /* 0x0000001400508947 */ /* 0x000fea0003800000 */
[----:B------:R-:W-:Y:S01]  /*1a10*/  IADD3 R0, P1, PT, R0, -0x1, RZ ;  /* 0xffffffff00007810 */ /* 0x000fe20007f3e0ff */
[----:B------:R-:W-:Y:S03]  /*1a20*/  BSSY.RECONVERGENT B0, `(.L_x_37) ;  /* 0x00000c1000007945 */ /* 0x000fe60003800200 */
[----:B------:R-:W-:Y:S01]  /*1a30*/  ISETP.GE.U32.AND P0, PT, R0, 0x3, PT ;  /* 0x000000030000780c */ /* 0x000fe20003f06070 */
[----:B------:R-:W-:-:S05]  /*1a40*/  IMAD.X R0, RZ, RZ, -0x1, P1 ;  /* 0xffffffffff007424 */ /* 0x000fca00008e06ff */
[----:B------:R-:W-:-:S13]  /*1a50*/  ISETP.GE.U32.AND.EX P0, PT, R0, RZ, PT, P0 ;  /* 0x000000ff0000720c */ /* 0x000fda0003f06100 */
[----:B------:R-:W-:Y:S05]  /*1a60*/  @!P0 BRA `(.L_x_38) ;  /* 0x0000000800f08947 */ /* 0x000fea0003800000 */
[----:B------:R-:W-:Y:S01]  /*1a70*/  ISETP.NE.U32.AND P0, PT, R24, UR8, PT ;  /* 0x0000000818007c0c */ /* 0x000fe2000bf05070 */
[----:B------:R-:W-:Y:S03]  /*1a80*/  BSSY.RECONVERGENT B3, `(.L_x_39) ;  /* 0x000002b000037945 */ /* 0x000fe60003800200 */
[----:B------:R-:W-:-:S13]  /*1a90*/  ISETP.NE.AND.EX P0, PT, R23, UR4, PT, P0 ;  /* 0x0000000417007c0c */ /* 0x000fda000bf05300 */
[----:B------:R-:W-:Y:S05]  /*1aa0*/  @!P0 BRA `(.L_x_40) ;  /* 0x0000000000a08947 */ /* 0x000fea0003800000 */
[----:B------:R-:W0:Y:S01]  /*1ab0*/  LDCU.64 UR6, c[0x0][0x380] ;  /* 0x00007000ff0677ac */ /* 0x000e220008000a00 */
[----:B------:R-:W-:Y:S01]  /*1ac0*/  SHF.R.S64 R2, RZ, 0x1c, R24 ;  /* 0x0000001cff027819 */ /* 0x000fe20000001018 */
[----:B------:R-:W2:Y:S04]  /*1ad0*/  LDG.E.64 R14, desc[UR12][R10.64+0x8] ;  /* 0x0000080c0a0e7981 */ /* 0x000ea8000c1e1b00 */
[----:B------:R-:W3:Y:S01]  /*1ae0*/  LDG.E.64 R4, desc[UR12][R10.64] ;  /* 0x0000000c0a047981 */ /* 0x000ee2000c1e1b00 */
[----:B0-----:R-:W-:-:S04]  /*1af0*/  IADD3 R2, P0, PT, R2, UR6, RZ ;  /* 0x0000000602027c10 */ /* 0x001fc8000ff1e0ff */
[----:B------:R-:W-:-:S05]  /*1b00*/  LEA.HI.X.SX32 R3, R24, UR7, 0x4, P0 ;  /* 0x0000000718037c11 */ /* 0x000fca00080f26ff */
[----:B------:R-:W2:Y:S04]  /*1b10*/  LDG.E.64 R16, desc[UR12][R2.64+0x8] ;  /* 0x0000080c02107981 */ /* 0x000ea8000c1e1b00 */
[----:B------:R-:W3:Y:S01]  /*1b20*/  LDG.E.64 R8, desc[UR12][R2.64] ;  /* 0x0000000c02087981 */ /* 0x000ee2000c1e1b00 */
[----:B------:R-:W-:Y:S02]  /*1b30*/  IMAD.MOV.U32 R18, RZ, RZ, 0x0 ;  /* 0x00000000ff127424 */ /* 0x000fe400078e00ff */
[----:B------:R-:W-:Y:S01]  /*1b40*/  IMAD.MOV.U32 R19, RZ, RZ, 0x3fd80000 ;  /* 0x3fd80000ff137424 */ /* 0x000fe200078e00ff */
[----:B------:R-:W-:Y:S01]  /*1b50*/  BSSY.RECONVERGENT B4, `(.L_x_41) ;  /* 0x000001a000047945 */ /* 0x000fe20003800200 */
[----:B--2---:R-:W-:Y:S02]  /*1b60*/  DADD R14, R14, -R16 ;  /* 0x000000000e0e7229 */ /* 0x004fe40000000810 */
[----:B---3--:R-:W-:-:S06]  /*1b70*/  DADD R4, R4, -R8 ;  /* 0x0000000004047229 */ /* 0x008fcc0000000808 */
[----:B------:R-:W-:-:S08]  /*1b80*/  DMUL R14, R14, R14 ;  /* 0x0000000e0e0e7228 */ /* 0x000fd00000000000 */
[----:B------:R-:W-:-:S06]  /*1b90*/  DFMA R4, R4, R4, R14 ;  /* 0x000000040404722b */ /* 0x000fcc000000000e */
[----:B------:R-:W0:Y:S04]  /*1ba0*/  MUFU.RSQ64H R17, R5 ;  /* 0x0000000500117308 */ /* 0x000e280000001c00 */
[----:B------:R-:W-:-:S06]  /*1bb0*/  VIADD R16, R5, 0xfcb00000 ;  /* 0xfcb0000005107836 */ /* 0x000fcc0000000000 */
[----:B0-----:R-:W-:-:S08]  /*1bc0*/  DMUL R8, R16, R16 ;  /* 0x0000001010087228 */ /* 0x001fd00000000000 */
        /* <DEDUP_REMOVED lines=16> */
[----:B------:R-:W-:Y:S02]  /*1cd0*/  IMAD.MOV.U32 R20, RZ, RZ, R30 ;  /* 0x000000ffff147224 */ /* 0x000fe400078e001e */
[----:B------:R-:W-:-:S07]  /*1ce0*/  IMAD.MOV.U32 R21, RZ, RZ, R31 ;  /* 0x000000ffff157224 */ /* 0x000fce00078e001f */
.L_x_42:
[----:B------:R-:W-:Y:S05]  /*1cf0*/  BSYNC.RECONVERGENT B4 ;  /* 0x0000000000047941 */ /* 0x000fea0003800200 */
.L_x_41:
[----:B------:R-:W-:-:S06]  /*1d00*/  DSETP.GEU.AND P0, PT, R12, R20, PT ;  /* 0x000000140c00722a */ /* 0x000fcc0003f0e000 */
[----:B------:R-:W-:Y:S02]  /*1d10*/  FSEL R12, R20, R12, !P0 ;  /* 0x0000000c140c7208 */ /* 0x000fe40004000000 */
[----:B------:R-:W-:-:S07]  /*1d20*/  FSEL R13, R21, R13, !P0 ;  /* 0x0000000d150d7208 */ /* 0x000fce0004000000 */
.L_x_40:
[----:B------:R-:W-:Y:S05]  /*1d30*/  BSYNC.RECONVERGENT B3 ;  /* 0x0000000000037941 */ /* 0x000fea0003800200 */
.L_x_39:
[----:B------:R-:W-:Y:S01]  /*1d40*/  IADD3 R3, P1, PT, R24, 0x400, RZ ;  /* 0x0000040018037810 */ /* 0x000fe20007f3e0ff */
[----:B------:R-:W-:Y:S03]  /*1d50*/  BSSY.RECONVERGENT B3, `(.L_x_43) ;  /* 0x000002d000037945 */ /* 0x000fe60003800200 */
[----:B------:R-:W-:Y:S01]  /*1d60*/  ISETP.NE.U32.AND P0, PT, R3, UR8, PT ;  /* 0x0000000803007c0c */ /* 0x000fe2000bf05070 */
[----:B------:R-:W-:-:S05]  /*1d70*/  IMAD.X R0, RZ, RZ, R23, P1 ;  /* 0x000000ffff007224 */ /* 0x000fca00008e0617 */
        /* <DEDUP_REMOVED lines=38> */
.L_x_46:
[----:B------:R-:W-:Y:S05]  /*1fe0*/  BSYNC.RECONVERGENT B4 ;  /* 0x0000000000047941 */ /* 0x000fea0003800200 */
.L_x_45:
[----:B------:R-:W-:-:S06]  /*1ff0*/  DSETP.GEU.AND P0, PT, R12, R20, PT ;  /* 0x000000140c00722a */ /* 0x000fcc0003f0e000 */
[----:B------:R-:W-:Y:S02]  /*2000*/  FSEL R12, R20, R12, !P0 ;  /* 0x0000000c140c7208 */ /* 0x000fe40004000000 */
[----:B------:R-:W-:-:S07]  /*2010*/  FSEL R13, R21, R13, !P0 ;  /* 0x0000000d150d7208 */ /* 0x000fce0004000000 */
.L_x_44:
[----:B------:R-:W-:Y:S05]  /*2020*/  BSYNC.RECONVERGENT B3 ;  /* 0x0000000000037941 */ /* 0x000fea0003800200 */
.L_x_43:
        /* <DEDUP_REMOVED lines=42> */
.L_x_50:
[----:B------:R-:W-:Y:S05]  /*22d0*/  BSYNC.RECONVERGENT B4 ;  /* 0x0000000000047941 */ /* 0x000fea0003800200 */
.L_x_49:
[----:B------:R-:W-:-:S06]  /*22e0*/  DSETP.GEU.AND P0, PT, R12, R20, PT ;  /* 0x000000140c00722a */ /* 0x000fcc0003f0e000 */
[----:B------:R-:W-:Y:S02]  /*22f0*/  FSEL R12, R20, R12, !P0 ;  /* 0x0000000c140c7208 */ /* 0x000fe40004000000 */
[----:B------:R-:W-:-:S07]  /*2300*/  FSEL R13, R21, R13, !P0 ;  /* 0x0000000d150d7208 */ /* 0x000fce0004000000 */
.L_x_48:
[----:B------:R-:W-:Y:S05]  /*2310*/  BSYNC.RECONVERGENT B3 ;  /* 0x0000000000037941 */ /* 0x000fea0003800200 */
.L_x_47:
        /* <DEDUP_REMOVED lines=42> */
.L_x_54:
[----:B------:R-:W-:Y:S05]  /*25c0*/  BSYNC.RECONVERGENT B4 ;  /* 0x0000000000047941 */ /* 0x000fea0003800200 */
.L_x_53:
[----:B------:R-:W-:-:S06]  /*25d0*/  DSETP.GEU.AND P0, PT, R12, R20, PT ;  /* 0x000000140c00722a */ /* 0x000fcc0003f0e000 */
[----:B------:R-:W-:Y:S02]  /*25e0*/  FSEL R12, R20, R12, !P0 ;  /* 0x0000000c140c7208 */ /* 0x000fe40004000000 */
[----:B------:R-:W-:-:S07]  /*25f0*/  FSEL R13, R21, R13, !P0 ;  /* 0x0000000d150d7208 */ /* 0x000fce0004000000 */
.L_x_52:
[----:B------:R-:W-:Y:S05]  /*2600*/  BSYNC.RECONVERGENT B3 ;  /* 0x0000000000037941 */ /* 0x000fea0003800200 */
.L_x_51:
[----:B------:R-:W-:-:S05]  /*2610*/  IADD3 R24, P0, PT, R24, 0x1000, RZ ;  /* 0x0000100018187810 */ /* 0x000fca0007f1e0ff */
[----:B------:R-:W-:-:S08]  /*2620*/  IMAD.X R23, RZ, RZ, R23, P0 ;  /* 0x000000ffff177224 */ /* 0x000fd000000e0617 */
.L_x_38:
[----:B------:R-:W-:Y:S05]  /*2630*/  BSYNC.RECONVERGENT B0 ;  /* 0x0000000000007941 */ /* 0x000fea0003800200 */
.L_x_37:
[----:B------:R-:W-:-:S13]  /*2640*/  LOP3.LUT P0, RZ, R7, 0x3, RZ, 0xc0, !PT ;  /* 0x0000000307ff7812 */ /* 0x000fda000780c0ff */
[----:B------:R-:W-:Y:S05]  /*2650*/  @!P0 BRA `(.L_x_1) ;  /* 0x00000008003c8947 */ /* 0x000fea0003800000 */
[----:B------:R-:W-:Y:S01]  /*2660*/  LOP3.LUT P0, RZ, R26, 0xc00, RZ, 0xc0, !PT ;  /* 0x00000c001aff7812 */ /* 0x000fe2000780c0ff */
[----:B------:R-:W-:-:S12]  /*2670*/  BSSY.RECONVERGENT B0, `(.L_x_55) ;  /* 0x0000060000007945 */ /* 0x000fd80003800200 */
        /* <DEDUP_REMOVED lines=41> */
.L_x_60:
[----:B------:R-:W-:Y:S05]  /*2910*/  BSYNC.RECONVERGENT B4 ;  /* 0x0000000000047941 */ /* 0x000fea0003800200 */
.L_x_59:
[----:B------:R-:W-:-:S06]  /*2920*/  DSETP.GEU.AND P0, PT, R12, R6, PT ;  /* 0x000000060c00722a */ /* 0x000fcc0003f0e000 */
[----:B------:R-:W-:Y:S02]  /*2930*/  FSEL R12, R6, R12, !P0 ;  /* 0x0000000c060c7208 */ /* 0x000fe40004000000 */
[----:B------:R-:W-:-:S07]  /*2940*/  FSEL R13, R7, R13, !P0 ;  /* 0x0000000d070d7208 */ /* 0x000fce0004000000 */
.L_x_58:
[----:B------:R-:W-:Y:S05]  /*2950*/  BSYNC.RECONVERGENT B3 ;  /* 0x0000000000037941 */ /* 0x000fea0003800200 */
.L_x_57:
        /* <DEDUP_REMOVED lines=42> */
.L_x_64:
[----:B------:R-:W-:Y:S05]  /*2c00*/  BSYNC.RECONVERGENT B4 ;  /* 0x0000000000047941 */ /* 0x000fea0003800200 */
.L_x_63:
[----:B------:R-:W-:-:S06]  /*2c10*/  DSETP.GEU.AND P0, PT, R12, R6, PT ;  /* 0x000000060c00722a */ /* 0x000fcc0003f0e000 */
[----:B------:R-:W-:Y:S02]  /*2c20*/  FSEL R12, R6, R12, !P0 ;  /* 0x0000000c060c7208 */ /* 0x000fe40004000000 */
[----:B------:R-:W-:-:S07]  /*2c30*/  FSEL R13, R7, R13, !P0 ;  /* 0x0000000d070d7208 */ /* 0x000fce0004000000 */
.L_x_62:
[----:B------:R-:W-:Y:S05]  /*2c40*/  BSYNC.RECONVERGENT B3 ;  /* 0x0000000000037941 */ /* 0x000fea0003800200 */
.L_x_61:
[----:B------:R-:W-:-:S05]  /*2c50*/  IADD3 R24, P0, PT, R24, 0x800, RZ ;  /* 0x0000080018187810 */ /* 0x000fca0007f1e0ff */
[----:B------:R-:W-:-:S08]  /*2c60*/  IMAD.X R23, RZ, RZ, R23, P0 ;  /* 0x000000ffff177224 */ /* 0x000fd000000e0617 */
.L_x_56:
[----:B------:R-:W-:Y:S05]  /*2c70*/  BSYNC.RECONVERGENT B0 ;  /* 0x0000000000007941 */ /* 0x000fea0003800200 */
.L_x_55:
[----:B------:R-:W-:Y:S02]  /*2c80*/  ISETP.NE.U32.AND P1, PT, R24, UR8, PT ;  /* 0x0000000818007c0c */ /* 0x000fe4000bf25070 */
[----:B------:R-:W-:Y:S02]  /*2c90*/  LOP3.LUT P0, RZ, R26, 0x400, RZ, 0xc0, !PT ;  /* 0x000004001aff7812 */ /* 0x000fe4000780c0ff */
[----:B------:R-:W-:-:S04]  /*2ca0*/  ISETP.NE.AND.EX P1, PT, R23, UR4, PT, P1 ;  /* 0x0000000417007c0c */ /* 0x000fc8000bf25310 */
[----:B------:R-:W-:-:S13]  /*2cb0*/  PLOP3.LUT P0, PT, P0, P1, PT, 0xf2, 0x2f ;  /* 0x00000000002f781c */ /* 0x000fda0000703e72 */
[----:B------:R-:W-:Y:S05]  /*2cc0*/  @P0 BRA `(.L_x_1) ;  /* 0x0000000000a00947 */ /* 0x000fea0003800000 */
        /* <DEDUP_REMOVED lines=36> */
.L_x_66:
[----:B------:R-:W-:Y:S05]  /*2f10*/  BSYNC.RECONVERGENT B0 ;  /* 0x0000000000007941 */ /* 0x000fea0003800200 */
.L_x_65:
[----:B------:R-:W-:-:S06]  /*2f20*/  DSETP.GEU.AND P0, PT, R12, R6, PT ;  /* 0x000000060c00722a */ /* 0x000fcc0003f0e000 */
[----:B------:R-:W-:Y:S02]  /*2f30*/  FSEL R12, R6, R12, !P0 ;  /* 0x0000000c060c7208 */ /* 0x000fe40004000000 */
[----:B------:R-:W-:-:S07]  /*2f40*/  FSEL R13, R7, R13, !P0 ;  /* 0x0000000d070d7208 */ /* 0x000fce0004000000 */
.L_x_1:
[----:B------:R-:W-:Y:S05]  /*2f50*/  BSYNC.RECONVERGENT B1 ;  /* 0x0000000000017941 */ /* 0x000fea0003800200 */
.L_x_0:
[----:B------:R-:W0:Y:S01]  /*2f60*/  S2UR UR7, SR_CgaCtaId ;  /* 0x00000000000779c3 */ /* 0x000e220000008800 */
[----:B------:R-:W-:Y:S01]  /*2f70*/  UMOV UR6, 0x400 ;  /* 0x0000040000067882 */ /* 0x000fe20000000000 */
[C---:B------:R-:W-:Y:S01]  /*2f80*/  ISETP.GT.U32.AND P5, PT, R27.reuse, 0x1ff, PT ;  /* 0x000001ff1b00780c */ /* 0x040fe20003fa4070 */
[----:B------:R-:W-:Y:S01]  /*2f90*/  IMAD.U32 R0, RZ, RZ, UR8 ;  /* 0x00000008ff007e24 */ /* 0x000fe2000f8e00ff */
[----:B------:R-:W-:Y:S01]  /*2fa0*/  BSSY.RECONVERGENT B0, `(.L_x_67) ;  /* 0x0000011000007945 */ /* 0x000fe20003800200 */
[C---:B------:R-:W-:Y:S02]  /*2fb0*/  ISETP.GT.U32.AND P6, PT, R27.reuse, 0xff, PT ;  /* 0x000000ff1b00780c */ /* 0x040fe40003fc4070 */
[C---:B------:R-:W-:Y:S02]  /*2fc0*/  ISETP.GT.U32.AND P0, PT, R27.reuse, 0x7f, PT ;  /* 0x0000007f1b00780c */ /* 0x040fe40003f04070 */
[C---:B------:R-:W-:Y:S02]  /*2fd0*/  ISETP.GT.U32.AND P1, PT, R27.reuse, 0x3f, PT ;  /* 0x0000003f1b00780c */ /* 0x040fe40003f24070 */
[----:B------:R-:W-:-:S02]  /*2fe0*/  ISETP.GT.U32.AND P2, PT, R27, 0x1f, PT ;  /* 0x0000001f1b00780c */ /* 0x000fc40003f44070 */
[C---:B------:R-:W-:Y:S02]  /*2ff0*/  ISETP.GT.U32.AND P3, PT, R27.reuse, 0xf, PT ;  /* 0x0000000f1b00780c */ /* 0x040fe40003f64070 */
[----:B------:R-:W-:Y:S01]  /*3000*/  ISETP.GT.U32.AND P4, PT, R27, 0x7, PT ;  /* 0x000000071b00780c */ /* 0x000fe20003f84070 */
[----:B0-----:R-:W-:-:S06]  /*3010*/  ULEA UR6, UR7, UR6, 0x18 ;  /* 0x0000000607067291 */ /* 0x001fcc000f8ec0ff */
[----:B------:R-:W-:-:S05]  /*3020*/  LEA R3, R27, UR6, 0x4 ;  /* 0x000000061b037c11 */ /* 0x000fca000f8e20ff */
[----:B------:R0:W-:Y:S04]  /*3030*/  STS.64 [R3], R12 ;  /* 0x0000000c03007388 */ /* 0x0001e80000000a00 */
[----:B------:R0:W-:Y:S01]  /*3040*/  STS [R3+0x8], R0 ;  /* 0x0000080003007388 */ /* 0x0001e20000000800 */
[----:B------:R-:W-:Y:S06]  /*3050*/  BAR.SYNC.DEFER_BLOCKING 0x0 ;  /* 0x0000000000007b1d */ /* 0x000fec0000010000 */
[----:B------:R-:W-:Y:S05]  /*3060*/  @P5 BRA `(.L_x_68) ;  /* 0x0000000000105947 */ /* 0x000fea0003800000 */
[----:B------:R-:W-:Y:S04]  /*3070*/  LDS.64 R4, [R3] ;  /* 0x0000000003047984 */ /* 0x000fe80000000a00 */
[----:B------:R-:W1:Y:S02]  /*3080*/  LDS.64 R6, [R3+0x2000] ;  /* 0x0020000003067984 */ /* 0x000e640000000a00 */
[----:B-1----:R-:W-:-:S14]  /*3090*/  DSETP.GEU.AND P5, PT, R4, R6, PT ;  /* 0x000000060400722a */ /* 0x002fdc0003fae000 */
[----:B------:R1:W-:Y:S02]  /*30a0*/  @!P5 STS.64 [R3], R6 ;  /* 0x000000060300d388 */ /* 0x0003e40000000a00 */
.L_x_68:
[----:B------:R-:W-:Y:S05]  /*30b0*/  BSYNC.RECONVERGENT B0 ;  /* 0x0000000000007941 */ /* 0x000fea0003800200 */
.L_x_67:
[----:B------:R-:W-:Y:S01]  /*30c0*/  BAR.SYNC.DEFER_BLOCKING 0x0 ;  /* 0x0000000000007b1d */ /* 0x000fe20000010000 */
[----:B------:R-:W-:-:S05]  /*30d0*/  ISETP.GT.U32.AND P5, PT, R27, 0x3, PT ;  /* 0x000000031b00780c */ /* 0x000fca0003fa4070 */
[----:B------:R-:W-:Y:S04]  /*30e0*/  BSSY.RECONVERGENT B0, `(.L_x_69) ;  /* 0x0000006000007945 */ /* 0x000fe80003800200 */
[----:B------:R-:W-:Y:S05]  /*30f0*/  @P6 BRA `(.L_x_70) ;  /* 0x0000000000106947 */ /* 0x000fea0003800000 */
[----:B------:R-:W-:Y:S04]  /*3100*/  LDS.64 R4, [R3] ;  /* 0x0000000003047984 */ /* 0x000fe80000000a00 */
[----:B-1----:R-:W1:Y:S02]  /*3110*/  LDS.64 R6, [R3+0x1000] ;  /* 0x0010000003067984 */ /* 0x002e640000000a00 */
[----:B-1----:R-:W-:-:S14]  /*3120*/  DSETP.GEU.AND P6, PT, R4, R6, PT ;  /* 0x000000060400722a */ /* 0x002fdc0003fce000 */
[----:B------:R2:W-:Y:S02]  /*3130*/  @!P6 STS.64 [R3], R6 ;  /* 0x000000060300e388 */ /* 0x0005e40000000a00 */
.L_x_70:
[----:B------:R-:W-:Y:S05]  /*3140*/  BSYNC.RECONVERGENT B0 ;  /* 0x0000000000007941 */ /* 0x000fea0003800200 */
.L_x_69:
[----:B------:R-:W-:Y:S01]  /*3150*/  BAR.SYNC.DEFER_BLOCKING 0x0 ;  /* 0x0000000000007b1d */ /* 0x000fe20000010000 */
[----:B------:R-:W-:-:S05]  /*3160*/  ISETP.GT.U32.AND P6, PT, R27, 0x1, PT ;  /* 0x000000011b00780c */ /* 0x000fca0003fc4070 */
[----:B------:R-:W-:Y:S04]  /*3170*/  BSSY.RECONVERGENT B0, `(.L_x_71) ;  /* 0x0000006000007945 */ /* 0x000fe80003800200 */
[----:B------:R-:W-:Y:S05]  /*3180*/  @P0 BRA `(.L_x_72) ;  /* 0x0000000000100947 */ /* 0x000fea0003800000 */
[----:B------:R-:W-:Y:S04]  /*3190*/  LDS.64 R4, [R3] ;  /* 0x0000000003047984 */ /* 0x000fe80000000a00 */
[----:B-12---:R-:W1:Y:S02]  /*31a0*/  LDS.64 R6, [R3+0x800] ;  /* 0x0008000003067984 */ /* 0x006e640000000a00 */
[----:B-1----:R-:W-:-:S14]  /*31b0*/  DSETP.GEU.AND P0, PT, R4, R6, PT ;  /* 0x000000060400722a */ /* 0x002fdc0003f0e000 */
[----:B------:R3:W-:Y:S02]  /*31c0*/  @!P0 STS.64 [R3], R6 ;  /* 0x0000000603008388 */ /* 0x0007e40000000a00 */
.L_x_72:
[----:B------:R-:W-:Y:S05]  /*31d0*/  BSYNC.RECONVERGENT B0 ;  /* 0x0000000000007941 */ /* 0x000fea0003800200 */
.L_x_71:
[----:B------:R-:W-:Y:S01]  /*31e0*/  BAR.SYNC.DEFER_BLOCKING 0x0 ;  /* 0x0000000000007b1d */ /* 0x000fe20000010000 */
[----:B------:R-:W-:-:S05]  /*31f0*/  ISETP.NE.AND P0, PT, R27, RZ, PT ;  /* 0x000000ff1b00720c */ /* 0x000fca0003f05270 */
[----:B------:R-:W-:Y:S04]  /*3200*/  BSSY.RECONVERGENT B0, `(.L_x_73) ;  /* 0x0000006000007945 */ /* 0x000fe80003800200 */
[----:B------:R-:W-:Y:S05]  /*3210*/  @P1 BRA `(.L_x_74) ;  /* 0x0000000000101947 */ /* 0x000fea0003800000 */
[----:B------:R-:W-:Y:S04]  /*3220*/  LDS.64 R4, [R3] ;  /* 0x0000000003047984 */ /* 0x000fe80000000a00 */
[----:B-123--:R-:W1:Y:S02]  /*3230*/  LDS.64 R6, [R3+0x400] ;  /* 0x0004000003067984 */ /* 0x00ee640000000a00 */
[----:B-1----:R-:W-:-:S14]  /*3240*/  DSETP.GEU.AND P1, PT, R4, R6, PT ;  /* 0x000000060400722a */ /* 0x002fdc0003f2e000 */
[----:B------:R4:W-:Y:S02]  /*3250*/  @!P1 STS.64 [R3], R6 ;  /* 0x0000000603009388 */ /* 0x0009e40000000a00 */
.L_x_74:
[----:B------:R-:W-:Y:S05]  /*3260*/  BSYNC.RECONVERGENT B0 ;  /* 0x0000000000007941 */ /* 0x000fea0003800200 */
.L_x_73:
[----:B------:R-:W-:Y:S06]  /*3270*/  BAR.SYNC.DEFER_BLOCKING 0x0 ;  /* 0x0000000000007b1d */ /* 0x000fec0000010000 */
[----:B------:R-:W-:Y:S04]  /*3280*/  BSSY.RECONVERGENT B0, `(.L_x_75) ;  /* 0x0000006000007945 */ /* 0x000fe80003800200 */
[----:B------:R-:W-:Y:S05]  /*3290*/  @P2 BRA `(.L_x_76) ;  /* 0x0000000000102947 */ /* 0x000fea0003800000 */
[----:B------:R-:W-:Y:S04]  /*32a0*/  LDS.64 R4, [R3] ;  /* 0x0000000003047984 */ /* 0x000fe80000000a00 */
[----:B-1234-:R-:W1:Y:S02]  /*32b0*/  LDS.64 R6, [R3+0x200] ;  /* 0x0002000003067984 */ /* 0x01ee640000000a00 */
[----:B-1----:R-:W-:-:S14]  /*32c0*/  DSETP.GEU.AND P1, PT, R4, R6, PT ;  /* 0x000000060400722a */ /* 0x002fdc0003f2e000 */
[----:B------:R1:W-:Y:S02]  /*32d0*/  @!P1 STS.64 [R3], R6 ;  /* 0x0000000603009388 */ /* 0x0003e40000000a00 */
.L_x_76:
[----:B------:R-:W-:Y:S05]  /*32e0*/  BSYNC.RECONVERGENT B0 ;  /* 0x0000000000007941 */ /* 0x000fea0003800200 */
.L_x_75:
[----:B------:R-:W-:Y:S06]  /*32f0*/  BAR.SYNC.DEFER_BLOCKING 0x0 ;  /* 0x0000000000007b1d */ /* 0x000fec0000010000 */
[----:B------:R-:W-:Y:S04]  /*3300*/  BSSY.RECONVERGENT B0, `(.L_x_77) ;  /* 0x0000006000007945 */ /* 0x000fe80003800200 */
[----:B------:R-:W-:Y:S05]  /*3310*/  @P3 BRA `(.L_x_78) ;  /* 0x0000000000103947 */ /* 0x000fea0003800000 */
[----:B------:R-:W-:Y:S04]  /*3320*/  LDS.64 R4, [R3] ;  /* 0x0000000003047984 */ /* 0x000fe80000000a00 */
[----:B-1234-:R-:W1:Y:S02]  /*3330*/  LDS.64 R6, [R3+0x100] ;  /* 0x0001000003067984 */ /* 0x01ee640000000a00 */
[----:B-1----:R-:W-:-:S14]  /*3340*/  DSETP.GEU.AND P1, PT, R4, R6, PT ;  /* 0x000000060400722a */ /* 0x002fdc0003f2e000 */
[----:B------:R1:W-:Y:S02]  /*3350*/  @!P1 STS.64 [R3], R6 ;  /* 0x0000000603009388 */ /* 0x0003e40000000a00 */
.L_x_78:
[----:B------:R-:W-:Y:S05]  /*3360*/  BSYNC.RECONVERGENT B0 ;  /* 0x0000000000007941 */ /* 0x000fea0003800200 */
.L_x_77:
[----:B------:R-:W-:Y:S06]  /*3370*/  BAR.SYNC.DEFER_BLOCKING 0x0 ;  /* 0x0000000000007b1d */ /* 0x000fec0000010000 */
[----:B------:R-:W-:Y:S04]  /*3380*/  BSSY.RECONVERGENT B0, `(.L_x_79) ;  /* 0x0000006000007945 */ /* 0x000fe80003800200 */
[----:B------:R-:W-:Y:S05]  /*3390*/  @P4 BRA `(.L_x_80) ;  /* 0x0000000000104947 */ /* 0x000fea0003800000 */
[----:B------:R-:W-:Y:S04]  /*33a0*/  LDS.64 R4, [R3] ;  /* 0x0000000003047984 */ /* 0x000fe80000000a00 */
[----:B-1234-:R-:W1:Y:S02]  /*33b0*/  LDS.64 R6, [R3+0x80] ;  /* 0x0000800003067984 */ /* 0x01ee640000000a00 */
[----:B-1----:R-:W-:-:S14]  /*33c0*/  DSETP.GEU.AND P1, PT, R4, R6, PT ;  /* 0x000000060400722a */ /* 0x002fdc0003f2e000 */
[----:B------:R1:W-:Y:S02]  /*33d0*/  @!P1 STS.64 [R3], R6 ;  /* 0x0000000603009388 */ /* 0x0003e40000000a00 */
.L_x_80:
[----:B------:R-:W-:Y:S05]  /*33e0*/  BSYNC.RECONVERGENT B0 ;  /* 0x0000000000007941 */ /* 0x000fea0003800200 */
.L_x_79:
[----:B------:R-:W-:Y:S06]  /*33f0*/  BAR.SYNC.DEFER_BLOCKING 0x0 ;  /* 0x0000000000007b1d */ /* 0x000fec0000010000 */
[----:B------:R-:W-:Y:S04]  /*3400*/  BSSY.RECONVERGENT B0, `(.L_x_81) ;  /* 0x0000006000007945 */ /* 0x000fe80003800200 */
[----:B------:R-:W-:Y:S05]  /*3410*/  @P5 BRA `(.L_x_82) ;  /* 0x0000000000105947 */ /* 0x000fea0003800000 */
[----:B------:R-:W-:Y:S04]  /*3420*/  LDS.64 R4, [R3] ;  /* 0x0000000003047984 */ /* 0x000fe80000000a00 */
[----:B-1234-:R-:W1:Y:S02]  /*3430*/  LDS.64 R6, [R3+0x40] ;  /* 0x0000400003067984 */ /* 0x01ee640000000a00 */
[----:B-1----:R-:W-:-:S14]  /*3440*/  DSETP.GEU.AND P1, PT, R4, R6, PT ;  /* 0x000000060400722a */ /* 0x002fdc0003f2e000 */
[----:B------:R1:W-:Y:S02]  /*3450*/  @!P1 STS.64 [R3], R6 ;  /* 0x0000000603009388 */ /* 0x0003e40000000a00 */
.L_x_82:
[----:B------:R-:W-:Y:S05]  /*3460*/  BSYNC.RECONVERGENT B0 ;  /* 0x0000000000007941 */ /* 0x000fea0003800200 */
.L_x_81:
[----:B------:R-:W-:Y:S06]  /*3470*/  BAR.SYNC.DEFER_BLOCKING 0x0 ;  /* 0x0000000000007b1d */ /* 0x000fec0000010000 */
[----:B------:R-:W-:Y:S04]  /*3480*/  BSSY.RECONVERGENT B0, `(.L_x_83) ;  /* 0x0000006000007945 */ /* 0x000fe80003800200 */
[----:B------:R-:W-:Y:S05]  /*3490*/  @P6 BRA `(.L_x_84) ;  /* 0x0000000000106947 */ /* 0x000fea0003800000 */
[----:B------:R-:W-:Y:S04]  /*34a0*/  LDS.64 R4, [R3] ;  /* 0x0000000003047984 */ /* 0x000fe80000000a00 */
[----:B-1234-:R-:W1:Y:S02]  /*34b0*/  LDS.64 R6, [R3+0x20] ;  /* 0x0000200003067984 */ /* 0x01ee640000000a00 */
[----:B-1----:R-:W-:-:S14]  /*34c0*/  DSETP.GEU.AND P1, PT, R4, R6, PT ;  /* 0x000000060400722a */ /* 0x002fdc0003f2e000 */
[----:B------:R1:W-:Y:S02]  /*34d0*/  @!P1 STS.64 [R3], R6 ;  /* 0x0000000603009388 */ /* 0x0003e40000000a00 */
.L_x_84:
[----:B------:R-:W-:Y:S05]  /*34e0*/  BSYNC.RECONVERGENT B0 ;  /* 0x0000000000007941 */ /* 0x000fea0003800200 */
.L_x_83:
[----:B------:R-:W-:Y:S06]  /*34f0*/  BAR.SYNC.DEFER_BLOCKING 0x0 ;  /* 0x0000000000007b1d */ /* 0x000fec0000010000 */
[----:B------:R-:W-:Y:S04]  /*3500*/  BSSY.RECONVERGENT B0, `(.L_x_85) ;  /* 0x0000009000007945 */ /* 0x000fe80003800200 */
[----:B------:R-:W-:Y:S05]  /*3510*/  @P0 BRA `(.L_x_86) ;  /* 0x00000000001c0947 */ /* 0x000fea0003800000 */
[----:B------:R-:W5:Y:S01]  /*3520*/  S2UR UR7, SR_CgaCtaId ;  /* 0x00000000000779c3 */ /* 0x000f620000008800 */
[----:B------:R-:W-:Y:S01]  /*3530*/  UMOV UR6, 0x400 ;  /* 0x0000040000067882 */ /* 0x000fe20000000000 */
[----:B------:R-:W-:Y:S01]  /*3540*/  LDS.64 R4, [R3] ;  /* 0x0000000003047984 */ /* 0x000fe20000000a00 */
[----:B-----5:R-:W-:-:S09]  /*3550*/  ULEA UR6, UR7, UR6, 0x18 ;  /* 0x0000000607067291 */ /* 0x020fd2000f8ec0ff */
[----:B-1234-:R-:W1:Y:S02]  /*3560*/  LDS.64 R6, [UR6+0x10] ;  /* 0x00001006ff067984 */ /* 0x01ee640008000a00 */
[----:B-1----:R-:W-:-:S14]  /*3570*/  DSETP.GEU.AND P1, PT, R4, R6, PT ;  /* 0x000000060400722a */ /* 0x002fdc0003f2e000 */
[----:B------:R1:W-:Y:S02]  /*3580*/  @!P1 STS.64 [R3], R6 ;  /* 0x0000000603009388 */ /* 0x0003e40000000a00 */
.L_x_86:
[----:B------:R-:W-:Y:S05]  /*3590*/  BSYNC.RECONVERGENT B0 ;  /* 0x0000000000007941 */ /* 0x000fea0003800200 */
.L_x_85:
[----:B------:R-:W-:Y:S06]  /*35a0*/  BAR.SYNC.DEFER_BLOCKING 0x0 ;  /* 0x0000000000007b1d */ /* 0x000fec0000010000 */
[----:B------:R-:W-:Y:S04]  /*35b0*/  BSSY.RECONVERGENT B0, `(.L_x_87) ;  /* 0x0000010000007945 */ /* 0x000fe80003800200 */
[----:B------:R-:W-:Y:S05]  /*35c0*/  @P0 BRA `(.L_x_88) ;  /* 0x0000000000380947 */ /* 0x000fea0003800000 */
[----:B------:R-:W5:Y:S02]  /*35d0*/  LDCU.64 UR6, c[0x0][0x390] ;  /* 0x00007200ff0677ac */ /* 0x000f640008000a00 */
[----:B-----5:R-:W-:-:S06]  /*35e0*/  UIMAD.WIDE.U32 UR6, UR5, 0x10, UR6 ;  /* 0x00000010050678a5 */ /* 0x020fcc000f8e0006 */
[----:B-1234-:R-:W-:Y:S02]  /*35f0*/  IMAD.U32 R6, RZ, RZ, UR6 ;  /* 0x00000006ff067e24 */ /* 0x01efe4000f8e00ff */
[----:B------:R-:W-:-:S05]  /*3600*/  IMAD.U32 R7, RZ, RZ, UR7 ;  /* 0x00000007ff077e24 */ /* 0x000fca000f8e00ff */
[----:B0-----:R-:W2:Y:S01]  /*3610*/  LDG.E.64 R2, desc[UR12][R6.64] ;  /* 0x0000000c06027981 */ /* 0x001ea2000c1e1b00 */
[----:B------:R-:W0:Y:S01]  /*3620*/  S2UR UR7, SR_CgaCtaId ;  /* 0x00000000000779c3 */ /* 0x000e220000008800 */
[----:B------:R-:W-:Y:S02]  /*3630*/  UMOV UR6, 0x400 ;  /* 0x0000040000067882 */ /* 0x000fe40000000000 */
[----:B0-----:R-:W-:-:S09]  /*3640*/  ULEA UR6, UR7, UR6, 0x18 ;  /* 0x0000000607067291 */ /* 0x001fd2000f8ec0ff */
[----:B------:R-:W0:Y:S01]  /*3650*/  LDS.64 R4, [UR6] ;  /* 0x00000006ff047984 */ /* 0x000e220008000a00 */
[----:B--2---:R-:W-:-:S06]  /*3660*/  DSETP.NEU.AND P0, PT, R2, -1, PT ;  /* 0xbff000000200742a */ /* 0x004fcc0003f0d000 */
[----:B0-----:R-:W-:-:S14]  /*3670*/  DSETP.LEU.AND P0, PT, R2, R4, P0 ;  /* 0x000000040200722a */ /* 0x001fdc000070b000 */
[----:B------:R-:W0:Y:S04]  /*3680*/  @!P0 LDS R3, [UR6+0x8] ;  /* 0x00000806ff038984 */ /* 0x000e280008000800 */
[----:B------:R1:W-:Y:S04]  /*3690*/  @!P0 STG.E.64 desc[UR12][R6.64], R4 ;  /* 0x0000000406008986 */ /* 0x0003e8000c101b0c */
[----:B0-----:R1:W-:Y:S02]  /*36a0*/  @!P0 STG.E desc[UR12][R6.64+0x8], R3 ;  /* 0x0000080306008986 */ /* 0x0013e4000c10190c */
.L_x_88:
[----:B------:R-:W-:Y:S05]  /*36b0*/  BSYNC.RECONVERGENT B0 ;  /* 0x0000000000007941 */ /* 0x000fea0003800200 */
.L_x_87:
[----:B------:R-:W5:Y:S01]  /*36c0*/  LDCU UR6, c[0x0][0x388] ;  /* 0x00007100ff0677ac */ /* 0x000f620008000800 */
[----:B------:R-:W-:-:S04]  /*36d0*/  UIADD3 UR8, UP0, UPT, UR9, UR8, URZ ;  /* 0x0000000809087290 */ /* 0x000fc8000ff1e0ff */
[----:B------:R-:W-:Y:S02]  /*36e0*/  UIADD3.X UR4, UPT, UPT, URZ, UR4, URZ, UP0, !UPT ;  /* 0x00000004ff047290 */ /* 0x000fe400087fe4ff */
[----:B-----5:R-:W-:-:S04]  /*36f0*/  UISETP.GT.U32.AND UP0, UPT, UR8, UR6, UPT ;  /* 0x000000060800728c */ /* 0x020fc8000bf04070 */
[----:B------:R-:W-:-:S09]  /*3700*/  UISETP.GT.U32.AND.EX UP0, UPT, UR4, UR14, UPT, UP0 ;  /* 0x0000000e0400728c */ /* 0x000fd2000bf04100 */
[----:B------:R-:W-:Y:S05]  /*3710*/  BRA.U !UP0, `(.L_x_89) ;  /* 0xffffffc908787547 */ /* 0x000fea000b83ffff */
[----:B------:R-:W-:Y:S05]  /*3720*/  EXIT ;  /* 0x000000000000794d */ /* 0x000fea0003800000 */
        .weak           $__internal_0_$__cuda_sm20_dsqrt_rn_f64_mediumpath_v1
        .type           $__internal_0_$__cuda_sm20_dsqrt_rn_f64_mediumpath_v1,@function
        .size           $__internal_0_$__cuda_sm20_dsqrt_rn_f64_mediumpath_v1,(.L_x_95 - $__internal_0_$__cuda_sm20_dsqrt_rn_f64_mediumpath_v1)
$__internal_0_$__cuda_sm20_dsqrt_rn_f64_mediumpath_v1:
[----:B------:R-:W-:Y:S01]  /*3730*/  ISETP.GE.U32.AND P1, PT, R16, -0x3400000, PT ;  /* 0xfcc000001000780c */ /* 0x000fe20003f26070 */
[----:B------:R-:W-:Y:S01]  /*3740*/  BSSY.RECONVERGENT B2, `(.L_x_90) ;  /* 0x0000026000027945 */ /* 0x000fe20003800200 */
[----:B------:R-:W-:Y:S02]  /*3750*/  IMAD.MOV.U32 R18, RZ, RZ, R6 ;  /* 0x000000ffff127224 */ /* 0x000fe400078e0006 */
[----:B------:R-:W-:Y:S02]  /*3760*/  IMAD.MOV.U32 R19, RZ, RZ, R15 ;  /* 0x000000ffff137224 */ /* 0x000fe400078e000f */
[----:B------:R-:W-:-:S07]  /*3770*/  IMAD.MOV.U32 R16, RZ, RZ, R0 ;  /* 0x000000ffff107224 */ /* 0x000fce00078e0000 */
[----:B------:R-:W-:Y:S05]  /*3780*/  @!P1 BRA `(.L_x_91) ;  /* 0x0000000000209947 */ /* 0x000fea0003800000 */
[----:B------:R-:W-:-:S10]  /*3790*/  DFMA.RM R16, R2, R18, R16 ;  /* 0x000000120210722b */ /* 0x000fd40000004010 */
[----:B------:R-:W-:-:S05]  /*37a0*/  IADD3 R2, P1, PT, R16, 0x1, RZ ;  /* 0x0000000110027810 */ /* 0x000fca0007f3e0ff */
[----:B------:R-:W-:-:S06]  /*37b0*/  IMAD.X R3, RZ, RZ, R17, P1 ;  /* 0x000000ffff037224 */ /* 0x000fcc00008e0611 */
[----:B------:R-:W-:-:S08]  /*37c0*/  DFMA.RP R4, -R16, R2, R4 ;  /* 0x000000021004722b */ /* 0x000fd00000008104 */
[----:B------:R-:W-:-:S06]  /*37d0*/  DSETP.GT.AND P1, PT, R4, RZ, PT ;  /* 0x000000ff0400722a */ /* 0x000fcc0003f24000 */
[----:B------:R-:W-:Y:S02]  /*37e0*/  FSEL R2, R2, R16, P1 ;  /* 0x0000001002027208 */ /* 0x000fe40000800000 */
[----:B------:R-:W-:Y:S01]  /*37f0*/  FSEL R3, R3, R17, P1 ;  /* 0x0000001103037208 */ /* 0x000fe20000800000 */
[----:B------:R-:W-:Y:S06]  /*3800*/  BRA `(.L_x_92) ;  /* 0x0000000000647947 */ /* 0x000fec0003800000 */
.L_x_91:
[----:B------:R-:W-:-:S14]  /*3810*/  DSETP.NE.AND P1, PT, R4, RZ, PT ;  /* 0x000000ff0400722a */ /* 0x000fdc0003f25000 */
[----:B------:R-:W-:Y:S05]  /*3820*/  @!P1 BRA `(.L_x_93) ;  /* 0x0000000000589947 */ /* 0x000fea0003800000 */
[----:B------:R-:W-:-:S13]  /*3830*/  ISETP.GE.AND P1, PT, R5, RZ, PT ;  /* 0x000000ff0500720c */ /* 0x000fda0003f26270 */
[----:B------:R-:W-:Y:S02]  /*3840*/  @!P1 IMAD.MOV.U32 R2, RZ, RZ, 0x0 ;  /* 0x00000000ff029424 */ /* 0x000fe400078e00ff */
[----:B------:R-:W-:Y:S01]  /*3850*/  @!P1 IMAD.MOV.U32 R3, RZ, RZ, -0x80000 ;  /* 0xfff80000ff039424 */ /* 0x000fe200078e00ff */
[----:B------:R-:W-:Y:S06]  /*3860*/  @!P1 BRA `(.L_x_92) ;  /* 0x00000000004c9947 */ /* 0x000fec0003800000 */
[----:B------:R-:W-:-:S13]  /*3870*/  ISETP.GT.AND P1, PT, R5, 0x7fefffff, PT ;  /* 0x7fefffff0500780c */ /* 0x000fda0003f24270 */
[----:B------:R-:W-:Y:S05]  /*3880*/  @P1 BRA `(.L_x_93) ;  /* 0x0000000000401947 */ /* 0x000fea0003800000 */
[----:B------:R-:W-:Y:S01]  /*3890*/  DMUL R18, R4, 8.11296384146066816958e+31 ;  /* 0x4690000004127828 */ /* 0x000fe20000000000 */
[----:B------:R-:W-:Y:S02]  /*38a0*/  IMAD.MOV.U32 R16, RZ, RZ, RZ ;  /* 0x000000ffff107224 */ /* 0x000fe400078e00ff */
[----:B------:R-:W-:Y:S02]  /*38b0*/  IMAD.MOV.U32 R2, RZ, RZ, 0x0 ;  /* 0x00000000ff027424 */ /* 0x000fe400078e00ff */
[----:B------:R-:W-:Y:S01]  /*38c0*/  IMAD.MOV.U32 R3, RZ, RZ, 0x3fd80000 ;  /* 0x3fd80000ff037424 */ /* 0x000fe200078e00ff */
[----:B------:R-:W0:Y:S02]  /*38d0*/  MUFU.RSQ64H R17, R19 ;  /* 0x0000001300117308 */ /* 0x000e240000001c00 */
[----:B0-----:R-:W-:-:S08]  /*38e0*/  DMUL R4, R16, R16 ;  /* 0x0000001010047228 */ /* 0x001fd00000000000 */
[----:B------:R-:W-:-:S08]  /*38f0*/  DFMA R4, R18, -R4, 1 ;  /* 0x3ff000001204742b */ /* 0x000fd00000000804 */
[----:B------:R-:W-:Y:S02]  /*3900*/  DFMA R2, R4, R2, 0.5 ;  /* 0x3fe000000402742b */ /* 0x000fe40000000002 */
[----:B------:R-:W-:-:S08]  /*3910*/  DMUL R4, R16, R4 ;  /* 0x0000000410047228 */ /* 0x000fd00000000000 */
[----:B------:R-:W-:-:S08]  /*3920*/  DFMA R4, R2, R4, R16 ;  /* 0x000000040204722b */ /* 0x000fd00000000010 */
[----:B------:R-:W-:Y:S02]  /*3930*/  DMUL R2, R18, R4 ;  /* 0x0000000412027228 */ /* 0x000fe40000000000 */
[----:B------:R-:W-:-:S06]  /*3940*/  VIADD R5, R5, 0xfff00000 ;  /* 0xfff0000005057836 */ /* 0x000fcc0000000000 */
[----:B------:R-:W-:-:S08]  /*3950*/  DFMA R16, R2, -R2, R18 ;  /* 0x800000020210722b */ /* 0x000fd00000000012 */
[----:B------:R-:W-:-:S10]  /*3960*/  DFMA R2, R4, R16, R2 ;  /* 0x000000100402722b */ /* 0x000fd40000000002 */
[----:B------:R-:W-:Y:S01]  /*3970*/  VIADD R3, R3, 0xfcb00000 ;  /* 0xfcb0000003037836 */ /* 0x000fe20000000000 */
[----:B------:R-:W-:Y:S06]  /*3980*/  BRA `(.L_x_92) ;  /* 0x0000000000047947 */ /* 0x000fec0003800000 */
.L_x_93:
[----:B------:R-:W-:-:S11]  /*3990*/  DADD R2, R4, R4 ;  /* 0x0000000004027229 */ /* 0x000fd60000000004 */
.L_x_92:
[----:B------:R-:W-:Y:S05]  /*39a0*/  BSYNC.RECONVERGENT B2 ;  /* 0x0000000000027941 */ /* 0x000fea0003800200 */
.L_x_90:
[----:B------:R-:W-:Y:S02]  /*39b0*/  IMAD.MOV.U32 R15, RZ, RZ, 0x0 ;  /* 0x00000000ff0f7424 */ /* 0x000fe400078e00ff */
[----:B------:R-:W-:Y:S02]  /*39c0*/  IMAD.MOV.U32 R30, RZ, RZ, R2 ;  /* 0x000000ffff1e7224 */ /* 0x000fe400078e0002 */
[----:B------:R-:W-:Y:S01]  /*39d0*/  IMAD.MOV.U32 R31, RZ, RZ, R3 ;  /* 0x000000ffff1f7224 */ /* 0x000fe200078e0003 */
[----:B------:R-:W-:Y:S06]  /*39e0*/  RET.REL.NODEC R14 `(calculateRadius) ;  /* 0xffffffc40e847950 */ /* 0x000fec0003c3ffff */
.L_x_94:
[----:B------:R-:W-:-:S00]  /*39f0*/  BRA `(.L_x_94) ;  /* 0xfffffffc00fc7947 */ /* 0x000fc0000383ffff */
[----:B------:R-:W-:-:S00]  /*3a00*/  NOP ;  /* 0x0000000000007918 */ /* 0x000fc00000000000 */
[----:B------:R-:W-:-:S00]  /*3a10*/  NOP ;  /* 0x0000000000007918 */ /* 0x000fc00000000000 */
[----:B------:R-:W-:-:S00]  /*3a20*/  NOP ;  /* 0x0000000000007918 */ /* 0x000fc00000000000 */
[----:B------:R-:W-:-:S00]  /*3a30*/  NOP ;  /* 0x0000000000007918 */ /* 0x000fc00000000000 */
[----:B------:R-:W-:-:S00]  /*3a40*/  NOP ;  /* 0x0000000000007918 */ /* 0x000fc00000000000 */
[----:B------:R-:W-:-:S00]  /*3a50*/  NOP ;  /* 0x0000000000007918 */ /* 0x000fc00000000000 */
[----:B------:R-:W-:-:S00]  /*3a60*/  NOP ;  /* 0x0000000000007918 */ /* 0x000fc00000000000 */
[----:B------:R-:W-:-:S00]  /*3a70*/  NOP ;  /* 0x0000000000007918 */ /* 0x000fc00000000000 */
.L_x_95:


//--------------------- .nv.shared.calculateRadius --------------------------
	.section	.nv.shared.calculateRadius,"aw",@nobits
	.sectionflags	@""
	.align	8
.nv.shared.calculateRadius:
	.zero		17408


//--------------------- .nv.shared.reserved.0     --------------------------
	.section	.nv.shared.reserved.0,"aw",@nobits
	.weak		__nv_reservedSMEM_offset_0_alias
	.size		__nv_reservedSMEM_offset_0_alias, 0, 64
	.other		__nv_reservedSMEM_offset_0_alias,@"STO_CUDA_RESERVED_SHARED STV_DEFAULT"
__nv_reservedSMEM_offset_0_alias:
	.zero		0
	.zero		64


//--------------------- .nv.constant0.calculateRadius --------------------------
	.section	.nv.constant0.calculateRadius,"a",@progbits
	.sectionflags	@""
	.align	4
.nv.constant0.calculateRadius:
	.zero		920


//--------------------- SYMBOLS --------------------------

	.type		.nv.reservedSmem.offset0,@object
	.size		.nv.reservedSmem.offset0,0x4
	.type		.nv.reservedSmem.cap,@object
	.size		.nv.reservedSmem.cap,0x4
